//
// Generated by NVIDIA NVVM Compiler
//
// Compiler Build ID: CL-36424714
// Cuda compilation tools, release 13.0, V13.0.88
// Based on NVVM 20.0.0
//

.version 9.0
.target sm_100
.address_size 64

	// .globl	_Z4calcPd
.func  (.param .align 16 .b8 func_retval0[16]) __internal_trig_reduction_slowpathd
(
	.param .b64 __internal_trig_reduction_slowpathd_param_0
)
;
.global .align 1 .b8 _ZN34_INTERNAL_b3e11a60_4_k_cu_321f12984cuda3std3__45__cpo5beginE[1];
.global .align 1 .b8 _ZN34_INTERNAL_b3e11a60_4_k_cu_321f12984cuda3std3__45__cpo3endE[1];
.global .align 1 .b8 _ZN34_INTERNAL_b3e11a60_4_k_cu_321f12984cuda3std3__45__cpo6cbeginE[1];
.global .align 1 .b8 _ZN34_INTERNAL_b3e11a60_4_k_cu_321f12984cuda3std3__45__cpo4cendE[1];
.global .align 1 .b8 _ZN34_INTERNAL_b3e11a60_4_k_cu_321f12984cuda3std3__45__cpo6rbeginE[1];
.global .align 1 .b8 _ZN34_INTERNAL_b3e11a60_4_k_cu_321f12984cuda3std3__45__cpo4rendE[1];
.global .align 1 .b8 _ZN34_INTERNAL_b3e11a60_4_k_cu_321f12984cuda3std3__45__cpo7crbeginE[1];
.global .align 1 .b8 _ZN34_INTERNAL_b3e11a60_4_k_cu_321f12984cuda3std3__45__cpo5crendE[1];
.global .align 1 .b8 _ZN34_INTERNAL_b3e11a60_4_k_cu_321f12984cuda3std3__436_GLOBAL__N__b3e11a60_4_k_cu_321f12986ignoreE[1];
.global .align 1 .b8 _ZN34_INTERNAL_b3e11a60_4_k_cu_321f12984cuda3std3__419piecewise_constructE[1];
.global .align 1 .b8 _ZN34_INTERNAL_b3e11a60_4_k_cu_321f12984cuda3std3__48in_placeE[1];
.global .align 1 .b8 _ZN34_INTERNAL_b3e11a60_4_k_cu_321f12984cuda3std3__420unreachable_sentinelE[1];
.global .align 1 .b8 _ZN34_INTERNAL_b3e11a60_4_k_cu_321f12984cuda3std6ranges3__45__cpo4swapE[1];
.global .align 1 .b8 _ZN34_INTERNAL_b3e11a60_4_k_cu_321f12984cuda3std6ranges3__45__cpo9iter_moveE[1];
.global .align 1 .b8 _ZN34_INTERNAL_b3e11a60_4_k_cu_321f12984cuda3std6ranges3__45__cpo5beginE[1];
.global .align 1 .b8 _ZN34_INTERNAL_b3e11a60_4_k_cu_321f12984cuda3std6ranges3__45__cpo3endE[1];
.global .align 1 .b8 _ZN34_INTERNAL_b3e11a60_4_k_cu_321f12984cuda3std6ranges3__45__cpo6cbeginE[1];
.global .align 1 .b8 _ZN34_INTERNAL_b3e11a60_4_k_cu_321f12984cuda3std6ranges3__45__cpo4cendE[1];
.global .align 1 .b8 _ZN34_INTERNAL_b3e11a60_4_k_cu_321f12984cuda3std6ranges3__45__cpo7advanceE[1];
.global .align 1 .b8 _ZN34_INTERNAL_b3e11a60_4_k_cu_321f12984cuda3std6ranges3__45__cpo9iter_swapE[1];
.global .align 1 .b8 _ZN34_INTERNAL_b3e11a60_4_k_cu_321f12984cuda3std6ranges3__45__cpo4nextE[1];
.global .align 1 .b8 _ZN34_INTERNAL_b3e11a60_4_k_cu_321f12984cuda3std6ranges3__45__cpo4prevE[1];
.global .align 1 .b8 _ZN34_INTERNAL_b3e11a60_4_k_cu_321f12984cuda3std6ranges3__45__cpo4dataE[1];
.global .align 1 .b8 _ZN34_INTERNAL_b3e11a60_4_k_cu_321f12984cuda3std6ranges3__45__cpo5cdataE[1];
.global .align 1 .b8 _ZN34_INTERNAL_b3e11a60_4_k_cu_321f12984cuda3std6ranges3__45__cpo4sizeE[1];
.global .align 1 .b8 _ZN34_INTERNAL_b3e11a60_4_k_cu_321f12984cuda3std6ranges3__45__cpo5ssizeE[1];
.global .align 1 .b8 _ZN34_INTERNAL_b3e11a60_4_k_cu_321f12984cuda3std6ranges3__45__cpo8distanceE[1];
.global .align 1 .b8 _ZN34_INTERNAL_b3e11a60_4_k_cu_321f12986thrust24THRUST_300001_SM_1000_NS6system6detail10sequential3seqE[1];
.global .align 8 .b8 __cudart_i2opi_d[144] = {8, 93, 141, 31, 177, 95, 251, 107, 234, 146, 82, 138, 247, 57, 7, 61, 123, 241, 229, 235, 199, 186, 39, 117, 45, 234, 95, 158, 102, 63, 70, 79, 183, 9, 203, 39, 207, 126, 54, 109, 31, 109, 10, 90, 139, 17, 47, 239, 15, 152, 5, 222, 255, 151, 248, 31, 59, 40, 249, 189, 139, 95, 132, 156, 244, 57, 83, 131, 57, 214, 145, 57, 65, 126, 95, 180, 38, 112, 156, 233, 132, 68, 187, 46, 245, 53, 130, 232, 62, 167, 41, 177, 28, 235, 29, 254, 28, 146, 209, 9, 234, 46, 73, 6, 224, 210, 77, 66, 58, 110, 36, 183, 97, 197, 187, 222, 171, 99, 81, 254, 65, 144, 67, 60, 153, 149, 98, 219, 192, 221, 52, 245, 209, 87, 39, 252, 41, 21, 68, 78, 110, 131, 249, 162};
.global .align 16 .b8 __cudart_sin_cos_coeffs[128] = {70, 210, 176, 44, 241, 229, 90, 190, 146, 227, 172, 105, 227, 29, 199, 62, 161, 98, 219, 25, 160, 1, 42, 191, 24, 8, 17, 17, 17, 17, 129, 63, 84, 85, 85, 85, 85, 85, 197, 191, 0, 0, 0, 0, 0, 0, 0, 0, 0, 0, 0, 0, 0, 0, 0, 0, 100, 129, 253, 32, 131, 255, 168, 189, 40, 133, 239, 193, 167, 238, 33, 62, 217, 230, 6, 142, 79, 126, 146, 190, 233, 188, 221, 25, 160, 1, 250, 62, 71, 93, 193, 22, 108, 193, 86, 191, 81, 85, 85, 85, 85, 85, 165, 63, 0, 0, 0, 0, 0, 0, 224, 191, 0, 0, 0, 0, 0, 0, 240, 63};

.visible .entry _Z4calcPd(
	.param .u64 .ptr .align 1 _Z4calcPd_param_0
)
{
	.reg .pred 	%p<314>;
	.reg .b16 	%rs<17>;
	.reg .b32 	%r<783>;
	.reg .b32 	%f<28>;
	.reg .b64 	%rd<140>;
	.reg .b64 	%fd<2068>;

	mov.u32 	%r227, %tid.x;
	mov.u32 	%r228, %ctaid.x;
	mov.u32 	%r229, %ntid.x;
	mad.lo.s32 	%r230, %r228, %r229, %r227;
	mov.u32 	%r231, %tid.y;
	mov.u32 	%r232, %ctaid.y;
	mov.u32 	%r233, %ntid.y;
	mad.lo.s32 	%r234, %r232, %r233, %r231;
	shl.b32 	%r235, %r230, 13;
	add.s32 	%r1, %r235, %r234;
	cvt.rn.f64.s32 	%fd428, %r230;
	mul.f64 	%fd429, %fd428, 0d4010000000000000;
	fma.rn.f64 	%fd1964, %fd429, 0d3F20000000000000, 0dC000000000000000;
	shl.b32 	%r236, %r234, 2;
	cvt.rn.f64.u32 	%fd430, %r236;
	fma.rn.f64 	%fd1963, %fd430, 0d3F20000000000000, 0dC000000000000000;
	mov.b32 	%r237, 1127219200;
	mov.b32 	%r238, -2147483648;
	mov.b64 	%fd3, {%r238, %r237};
	mov.f64 	%fd431, 0d7FF0000000000000;
	{
	.reg .b32 %temp; 
	mov.b64 	{%temp, %r2}, %fd431;
	}
	mov.b32 	%r718, 0;
	mov.u64 	%rd130, __cudart_sin_cos_coeffs;
$L__BB0_1:
	mul.f64 	%fd6, %fd1964, 0dC000000000000000;
	mul.f64 	%fd2003, %fd1963, 0dC000000000000000;
	mov.b64 	%rd2, %fd2003;
	mov.b64 	{%r239, %r240}, %rd2;
	and.b32  	%r4, %r240, 2147483647;
	or.b32  	%r5, %r4, %r239;
	setp.ne.s32 	%p1, %r5, 0;
	@%p1 bra 	$L__BB0_5;
	fma.rn.f64 	%fd628, %fd6, 0d3FF71547652B82FE, 0d4338000000000000;
	{
	.reg .b32 %temp; 
	mov.b64 	{%r6, %temp}, %fd628;
	}
	mov.f64 	%fd629, 0dC338000000000000;
	add.rn.f64 	%fd630, %fd628, %fd629;
	fma.rn.f64 	%fd631, %fd630, 0dBFE62E42FEFA39EF, %fd6;
	fma.rn.f64 	%fd632, %fd630, 0dBC7ABC9E3B39803F, %fd631;
	fma.rn.f64 	%fd633, %fd632, 0d3E5ADE1569CE2BDF, 0d3E928AF3FCA213EA;
	fma.rn.f64 	%fd634, %fd633, %fd632, 0d3EC71DEE62401315;
	fma.rn.f64 	%fd635, %fd634, %fd632, 0d3EFA01997C89EB71;
	fma.rn.f64 	%fd636, %fd635, %fd632, 0d3F2A01A014761F65;
	fma.rn.f64 	%fd637, %fd636, %fd632, 0d3F56C16C1852B7AF;
	fma.rn.f64 	%fd638, %fd637, %fd632, 0d3F81111111122322;
	fma.rn.f64 	%fd639, %fd638, %fd632, 0d3FA55555555502A1;
	fma.rn.f64 	%fd640, %fd639, %fd632, 0d3FC5555555555511;
	fma.rn.f64 	%fd641, %fd640, %fd632, 0d3FE000000000000B;
	fma.rn.f64 	%fd642, %fd641, %fd632, 0d3FF0000000000000;
	fma.rn.f64 	%fd643, %fd642, %fd632, 0d3FF0000000000000;
	{
	.reg .b32 %temp; 
	mov.b64 	{%r7, %temp}, %fd643;
	}
	{
	.reg .b32 %temp; 
	mov.b64 	{%temp, %r8}, %fd643;
	}
	shl.b32 	%r310, %r6, 20;
	add.s32 	%r311, %r310, %r8;
	mov.b64 	%fd1976, {%r7, %r311};
	{
	.reg .b32 %temp; 
	mov.b64 	{%temp, %r312}, %fd6;
	}
	mov.b32 	%f15, %r312;
	abs.f32 	%f1, %f15;
	setp.lt.f32 	%p39, %f1, 0f4086232B;
	mov.f64 	%fd1977, %fd2003;
	@%p39 bra 	$L__BB0_47;
	setp.lt.f64 	%p40, %fd6, 0d0000000000000000;
	add.f64 	%fd644, %fd6, 0d7FF0000000000000;
	selp.f64 	%fd1976, 0d0000000000000000, %fd644, %p40;
	setp.geu.f32 	%p41, %f1, 0f40874800;
	mov.f64 	%fd1977, %fd2003;
	@%p41 bra 	$L__BB0_47;
	shr.u32 	%r313, %r6, 31;
	add.s32 	%r314, %r6, %r313;
	shr.s32 	%r315, %r314, 1;
	shl.b32 	%r316, %r315, 20;
	add.s32 	%r317, %r8, %r316;
	mov.b64 	%fd645, {%r7, %r317};
	sub.s32 	%r318, %r6, %r315;
	shl.b32 	%r319, %r318, 20;
	add.s32 	%r320, %r319, 1072693248;
	mov.b32 	%r321, 0;
	mov.b64 	%fd646, {%r321, %r320};
	mul.f64 	%fd1976, %fd646, %fd645;
	mov.f64 	%fd1977, %fd2003;
	bra.uni 	$L__BB0_47;
$L__BB0_5:
	mov.b64 	%rd3, %fd6;
	mov.b64 	{%r10, %r9}, %rd3;
	and.b32  	%r11, %r9, 2147483647;
	or.b32  	%r241, %r11, %r10;
	setp.ne.s32 	%p2, %r241, 0;
	@%p2 bra 	$L__BB0_16;
	abs.f64 	%fd11, %fd2003;
	setp.neu.f64 	%p31, %fd11, 0d7FF0000000000000;
	@%p31 bra 	$L__BB0_8;
	mov.f64 	%fd583, 0d0000000000000000;
	mul.rn.f64 	%fd1966, %fd2003, %fd583;
	mov.b32 	%r720, 1;
	bra.uni 	$L__BB0_11;
$L__BB0_8:
	mul.f64 	%fd578, %fd2003, 0d3FE45F306DC9C883;
	cvt.rni.s32.f64 	%r719, %fd578;
	cvt.rn.f64.s32 	%fd579, %r719;
	fma.rn.f64 	%fd580, %fd579, 0dBFF921FB54442D18, %fd2003;
	fma.rn.f64 	%fd581, %fd579, 0dBC91A62633145C00, %fd580;
	fma.rn.f64 	%fd1966, %fd579, 0dB97B839A252049C0, %fd581;
	setp.ltu.f64 	%p32, %fd11, 0d41E0000000000000;
	@%p32 bra 	$L__BB0_10;
	{ // callseq 4, 0
	.param .b64 param0;
	st.param.f64 	[param0], %fd2003;
	.param .align 16 .b8 retval0[16];
	call.uni (retval0), 
	__internal_trig_reduction_slowpathd, 
	(
	param0
	);
	ld.param.f64 	%fd1966, [retval0];
	ld.param.b32 	%r719, [retval0+8];
	} // callseq 4
$L__BB0_10:
	add.s32 	%r720, %r719, 1;
$L__BB0_11:
	setp.neu.f64 	%p33, %fd11, 0d7FF0000000000000;
	shl.b32 	%r302, %r720, 6;
	cvt.u64.u32 	%rd24, %r302;
	and.b64  	%rd25, %rd24, 64;
	mov.u64 	%rd26, __cudart_sin_cos_coeffs;
	add.s64 	%rd27, %rd26, %rd25;
	mul.rn.f64 	%fd584, %fd1966, %fd1966;
	and.b32  	%r303, %r720, 1;
	setp.eq.b32 	%p34, %r303, 1;
	selp.f64 	%fd585, 0dBDA8FF8320FD8164, 0d3DE5DB65F9785EBA, %p34;
	ld.global.nc.v2.f64 	{%fd586, %fd587}, [%rd27];
	fma.rn.f64 	%fd588, %fd585, %fd584, %fd586;
	fma.rn.f64 	%fd589, %fd588, %fd584, %fd587;
	ld.global.nc.v2.f64 	{%fd590, %fd591}, [%rd27+16];
	fma.rn.f64 	%fd592, %fd589, %fd584, %fd590;
	fma.rn.f64 	%fd593, %fd592, %fd584, %fd591;
	ld.global.nc.v2.f64 	{%fd594, %fd595}, [%rd27+32];
	fma.rn.f64 	%fd596, %fd593, %fd584, %fd594;
	fma.rn.f64 	%fd597, %fd596, %fd584, %fd595;
	fma.rn.f64 	%fd598, %fd597, %fd1966, %fd1966;
	fma.rn.f64 	%fd599, %fd597, %fd584, 0d3FF0000000000000;
	selp.f64 	%fd600, %fd599, %fd598, %p34;
	and.b32  	%r304, %r720, 2;
	setp.eq.s32 	%p35, %r304, 0;
	mov.f64 	%fd601, 0d0000000000000000;
	sub.f64 	%fd602, %fd601, %fd600;
	selp.f64 	%fd1976, %fd600, %fd602, %p35;
	@%p33 bra 	$L__BB0_13;
	mov.f64 	%fd608, 0d0000000000000000;
	mul.rn.f64 	%fd1967, %fd2003, %fd608;
	mov.b32 	%r721, 0;
	bra.uni 	$L__BB0_15;
$L__BB0_13:
	mul.f64 	%fd603, %fd2003, 0d3FE45F306DC9C883;
	cvt.rni.s32.f64 	%r721, %fd603;
	cvt.rn.f64.s32 	%fd604, %r721;
	fma.rn.f64 	%fd605, %fd604, 0dBFF921FB54442D18, %fd2003;
	fma.rn.f64 	%fd606, %fd604, 0dBC91A62633145C00, %fd605;
	fma.rn.f64 	%fd1967, %fd604, 0dB97B839A252049C0, %fd606;
	setp.ltu.f64 	%p36, %fd11, 0d41E0000000000000;
	@%p36 bra 	$L__BB0_15;
	{ // callseq 5, 0
	.param .b64 param0;
	st.param.f64 	[param0], %fd2003;
	.param .align 16 .b8 retval0[16];
	call.uni (retval0), 
	__internal_trig_reduction_slowpathd, 
	(
	param0
	);
	ld.param.f64 	%fd1967, [retval0];
	ld.param.b32 	%r721, [retval0+8];
	} // callseq 5
$L__BB0_15:
	shl.b32 	%r307, %r721, 6;
	cvt.u64.u32 	%rd28, %r307;
	and.b64  	%rd29, %rd28, 64;
	add.s64 	%rd31, %rd26, %rd29;
	mul.rn.f64 	%fd609, %fd1967, %fd1967;
	and.b32  	%r308, %r721, 1;
	setp.eq.b32 	%p37, %r308, 1;
	selp.f64 	%fd610, 0dBDA8FF8320FD8164, 0d3DE5DB65F9785EBA, %p37;
	ld.global.nc.v2.f64 	{%fd611, %fd612}, [%rd31];
	fma.rn.f64 	%fd613, %fd610, %fd609, %fd611;
	fma.rn.f64 	%fd614, %fd613, %fd609, %fd612;
	ld.global.nc.v2.f64 	{%fd615, %fd616}, [%rd31+16];
	fma.rn.f64 	%fd617, %fd614, %fd609, %fd615;
	fma.rn.f64 	%fd618, %fd617, %fd609, %fd616;
	ld.global.nc.v2.f64 	{%fd619, %fd620}, [%rd31+32];
	fma.rn.f64 	%fd621, %fd618, %fd609, %fd619;
	fma.rn.f64 	%fd622, %fd621, %fd609, %fd620;
	fma.rn.f64 	%fd623, %fd622, %fd1967, %fd1967;
	fma.rn.f64 	%fd624, %fd622, %fd609, 0d3FF0000000000000;
	selp.f64 	%fd625, %fd624, %fd623, %p37;
	and.b32  	%r309, %r721, 2;
	setp.eq.s32 	%p38, %r309, 0;
	mov.f64 	%fd626, 0d0000000000000000;
	sub.f64 	%fd627, %fd626, %fd625;
	selp.f64 	%fd1977, %fd625, %fd627, %p38;
	bra.uni 	$L__BB0_47;
$L__BB0_16:
	setp.lt.u32 	%p3, %r4, 2146435072;
	@%p3 bra 	$L__BB0_20;
	setp.eq.s32 	%p27, %r10, 0;
	setp.eq.s32 	%p28, %r11, 2146435072;
	and.pred  	%p29, %p27, %p28;
	@%p29 bra 	$L__BB0_19;
	sub.f64 	%fd1976, %fd2003, %fd2003;
	mov.f64 	%fd1977, %fd1976;
	bra.uni 	$L__BB0_47;
$L__BB0_19:
	setp.gt.s32 	%p30, %r9, -1;
	sub.f64 	%fd577, %fd2003, %fd2003;
	selp.f64 	%fd1976, %fd6, 0d0000000000000000, %p30;
	selp.f64 	%fd1977, %fd577, 0d0000000000000000, %p30;
	bra.uni 	$L__BB0_47;
$L__BB0_20:
	add.s32 	%r242, %r9, -1082535490;
	setp.gt.u32 	%p4, %r242, 1084066;
	@%p4 bra 	$L__BB0_34;
	add.f64 	%fd26, %fd6, 0dC0937BE319BA0DA4;
	fma.rn.f64 	%fd502, %fd26, 0d3FF71547652B82FE, 0d4338000000000000;
	{
	.reg .b32 %temp; 
	mov.b64 	{%r20, %temp}, %fd502;
	}
	mov.f64 	%fd503, 0dC338000000000000;
	add.rn.f64 	%fd504, %fd502, %fd503;
	fma.rn.f64 	%fd505, %fd504, 0dBFE62E42FEFA39EF, %fd26;
	fma.rn.f64 	%fd506, %fd504, 0dBC7ABC9E3B39803F, %fd505;
	fma.rn.f64 	%fd507, %fd506, 0d3E5ADE1569CE2BDF, 0d3E928AF3FCA213EA;
	fma.rn.f64 	%fd508, %fd507, %fd506, 0d3EC71DEE62401315;
	fma.rn.f64 	%fd509, %fd508, %fd506, 0d3EFA01997C89EB71;
	fma.rn.f64 	%fd510, %fd509, %fd506, 0d3F2A01A014761F65;
	fma.rn.f64 	%fd511, %fd510, %fd506, 0d3F56C16C1852B7AF;
	fma.rn.f64 	%fd512, %fd511, %fd506, 0d3F81111111122322;
	fma.rn.f64 	%fd513, %fd512, %fd506, 0d3FA55555555502A1;
	fma.rn.f64 	%fd514, %fd513, %fd506, 0d3FC5555555555511;
	fma.rn.f64 	%fd515, %fd514, %fd506, 0d3FE000000000000B;
	fma.rn.f64 	%fd516, %fd515, %fd506, 0d3FF0000000000000;
	fma.rn.f64 	%fd517, %fd516, %fd506, 0d3FF0000000000000;
	{
	.reg .b32 %temp; 
	mov.b64 	{%r21, %temp}, %fd517;
	}
	{
	.reg .b32 %temp; 
	mov.b64 	{%temp, %r22}, %fd517;
	}
	shl.b32 	%r265, %r20, 20;
	add.s32 	%r266, %r265, %r22;
	mov.b64 	%fd1968, {%r21, %r266};
	{
	.reg .b32 %temp; 
	mov.b64 	{%temp, %r267}, %fd26;
	}
	mov.b32 	%f14, %r267;
	abs.f32 	%f2, %f14;
	setp.lt.f32 	%p16, %f2, 0f4086232B;
	@%p16 bra 	$L__BB0_24;
	setp.lt.f64 	%p17, %fd26, 0d0000000000000000;
	add.f64 	%fd518, %fd26, 0d7FF0000000000000;
	selp.f64 	%fd1968, 0d0000000000000000, %fd518, %p17;
	setp.geu.f32 	%p18, %f2, 0f40874800;
	@%p18 bra 	$L__BB0_24;
	shr.u32 	%r268, %r20, 31;
	add.s32 	%r269, %r20, %r268;
	shr.s32 	%r270, %r269, 1;
	shl.b32 	%r271, %r270, 20;
	add.s32 	%r272, %r22, %r271;
	mov.b64 	%fd519, {%r21, %r272};
	sub.s32 	%r273, %r20, %r270;
	shl.b32 	%r274, %r273, 20;
	add.s32 	%r275, %r274, 1072693248;
	mov.b32 	%r276, 0;
	mov.b64 	%fd520, {%r276, %r275};
	mul.f64 	%fd1968, %fd520, %fd519;
$L__BB0_24:
	mov.b64 	%rd12, %fd1968;
	mov.b64 	{%r277, %r278}, %rd12;
	shr.u32 	%r279, %r278, 20;
	add.s32 	%r280, %r279, -247;
	and.b32  	%r281, %r278, 1048575;
	or.b32  	%r282, %r281, 2145386496;
	mov.b64 	%rd13, {%r277, %r282};
	mov.b64 	%fd31, %rd13;
	cvt.u16.u32 	%rs1, %r280;
	shr.u16 	%rs2, %rs1, 15;
	add.s16 	%rs3, %rs1, %rs2;
	shr.s16 	%rs4, %rs3, 1;
	cvt.s32.s16 	%r283, %rs4;
	shl.b32 	%r284, %r283, 20;
	add.s32 	%r285, %r284, 1072693248;
	mov.b32 	%r286, 0;
	mov.b64 	%rd14, {%r286, %r285};
	mov.b64 	%fd32, %rd14;
	sub.s32 	%r287, %r280, %r283;
	shl.b32 	%r288, %r287, 20;
	add.s32 	%r23, %r288, 1072693248;
	abs.f64 	%fd33, %fd2003;
	setp.neu.f64 	%p19, %fd33, 0d7FF0000000000000;
	@%p19 bra 	$L__BB0_26;
	mov.f64 	%fd526, 0d0000000000000000;
	mul.rn.f64 	%fd1970, %fd2003, %fd526;
	mov.b32 	%r723, 1;
	bra.uni 	$L__BB0_29;
$L__BB0_26:
	mul.f64 	%fd521, %fd2003, 0d3FE45F306DC9C883;
	cvt.rni.s32.f64 	%r722, %fd521;
	cvt.rn.f64.s32 	%fd522, %r722;
	fma.rn.f64 	%fd523, %fd522, 0dBFF921FB54442D18, %fd2003;
	fma.rn.f64 	%fd524, %fd522, 0dBC91A62633145C00, %fd523;
	fma.rn.f64 	%fd1970, %fd522, 0dB97B839A252049C0, %fd524;
	setp.ltu.f64 	%p20, %fd33, 0d41E0000000000000;
	@%p20 bra 	$L__BB0_28;
	{ // callseq 2, 0
	.param .b64 param0;
	st.param.f64 	[param0], %fd2003;
	.param .align 16 .b8 retval0[16];
	call.uni (retval0), 
	__internal_trig_reduction_slowpathd, 
	(
	param0
	);
	ld.param.f64 	%fd1970, [retval0];
	ld.param.b32 	%r722, [retval0+8];
	} // callseq 2
$L__BB0_28:
	add.s32 	%r723, %r722, 1;
$L__BB0_29:
	setp.neu.f64 	%p21, %fd33, 0d7FF0000000000000;
	shl.b32 	%r291, %r723, 6;
	cvt.u64.u32 	%rd15, %r291;
	and.b64  	%rd16, %rd15, 64;
	mov.u64 	%rd17, __cudart_sin_cos_coeffs;
	add.s64 	%rd18, %rd17, %rd16;
	mul.rn.f64 	%fd527, %fd1970, %fd1970;
	and.b32  	%r292, %r723, 1;
	setp.eq.b32 	%p22, %r292, 1;
	selp.f64 	%fd528, 0dBDA8FF8320FD8164, 0d3DE5DB65F9785EBA, %p22;
	ld.global.nc.v2.f64 	{%fd529, %fd530}, [%rd18];
	fma.rn.f64 	%fd531, %fd528, %fd527, %fd529;
	fma.rn.f64 	%fd532, %fd531, %fd527, %fd530;
	ld.global.nc.v2.f64 	{%fd533, %fd534}, [%rd18+16];
	fma.rn.f64 	%fd535, %fd532, %fd527, %fd533;
	fma.rn.f64 	%fd536, %fd535, %fd527, %fd534;
	ld.global.nc.v2.f64 	{%fd537, %fd538}, [%rd18+32];
	fma.rn.f64 	%fd539, %fd536, %fd527, %fd537;
	fma.rn.f64 	%fd540, %fd539, %fd527, %fd538;
	fma.rn.f64 	%fd541, %fd540, %fd1970, %fd1970;
	fma.rn.f64 	%fd542, %fd540, %fd527, 0d3FF0000000000000;
	selp.f64 	%fd543, %fd542, %fd541, %p22;
	and.b32  	%r293, %r723, 2;
	setp.eq.s32 	%p23, %r293, 0;
	mov.f64 	%fd544, 0d0000000000000000;
	sub.f64 	%fd545, %fd544, %fd543;
	selp.f64 	%fd546, %fd543, %fd545, %p23;
	mul.f64 	%fd547, %fd546, %fd31;
	mul.f64 	%fd39, %fd547, %fd32;
	@%p21 bra 	$L__BB0_31;
	mov.f64 	%fd553, 0d0000000000000000;
	mul.rn.f64 	%fd1971, %fd2003, %fd553;
	mov.b32 	%r724, 0;
	bra.uni 	$L__BB0_33;
$L__BB0_31:
	mul.f64 	%fd548, %fd2003, 0d3FE45F306DC9C883;
	cvt.rni.s32.f64 	%r724, %fd548;
	cvt.rn.f64.s32 	%fd549, %r724;
	fma.rn.f64 	%fd550, %fd549, 0dBFF921FB54442D18, %fd2003;
	fma.rn.f64 	%fd551, %fd549, 0dBC91A62633145C00, %fd550;
	fma.rn.f64 	%fd1971, %fd549, 0dB97B839A252049C0, %fd551;
	setp.ltu.f64 	%p24, %fd33, 0d41E0000000000000;
	@%p24 bra 	$L__BB0_33;
	{ // callseq 3, 0
	.param .b64 param0;
	st.param.f64 	[param0], %fd2003;
	.param .align 16 .b8 retval0[16];
	call.uni (retval0), 
	__internal_trig_reduction_slowpathd, 
	(
	param0
	);
	ld.param.f64 	%fd1971, [retval0];
	ld.param.b32 	%r724, [retval0+8];
	} // callseq 3
$L__BB0_33:
	mov.b32 	%r296, 0;
	mov.b64 	%rd19, {%r296, %r23};
	mov.b64 	%fd554, %rd19;
	shl.b32 	%r297, %r724, 6;
	cvt.u64.u32 	%rd20, %r297;
	and.b64  	%rd21, %rd20, 64;
	add.s64 	%rd23, %rd17, %rd21;
	mul.rn.f64 	%fd555, %fd1971, %fd1971;
	and.b32  	%r298, %r724, 1;
	setp.eq.b32 	%p25, %r298, 1;
	selp.f64 	%fd556, 0dBDA8FF8320FD8164, 0d3DE5DB65F9785EBA, %p25;
	ld.global.nc.v2.f64 	{%fd557, %fd558}, [%rd23];
	fma.rn.f64 	%fd559, %fd556, %fd555, %fd557;
	fma.rn.f64 	%fd560, %fd559, %fd555, %fd558;
	ld.global.nc.v2.f64 	{%fd561, %fd562}, [%rd23+16];
	fma.rn.f64 	%fd563, %fd560, %fd555, %fd561;
	fma.rn.f64 	%fd564, %fd563, %fd555, %fd562;
	ld.global.nc.v2.f64 	{%fd565, %fd566}, [%rd23+32];
	fma.rn.f64 	%fd567, %fd564, %fd555, %fd565;
	fma.rn.f64 	%fd568, %fd567, %fd555, %fd566;
	fma.rn.f64 	%fd569, %fd568, %fd1971, %fd1971;
	fma.rn.f64 	%fd570, %fd568, %fd555, 0d3FF0000000000000;
	selp.f64 	%fd571, %fd570, %fd569, %p25;
	and.b32  	%r299, %r724, 2;
	setp.eq.s32 	%p26, %r299, 0;
	mov.f64 	%fd572, 0d0000000000000000;
	sub.f64 	%fd573, %fd572, %fd571;
	selp.f64 	%fd574, %fd571, %fd573, %p26;
	mul.f64 	%fd575, %fd574, %fd31;
	mul.f64 	%fd576, %fd575, %fd32;
	mul.f64 	%fd1977, %fd576, %fd554;
	mul.f64 	%fd1976, %fd39, %fd554;
	bra.uni 	$L__BB0_47;
$L__BB0_34:
	fma.rn.f64 	%fd432, %fd6, 0d3FF71547652B82FE, 0d4338000000000000;
	{
	.reg .b32 %temp; 
	mov.b64 	{%r32, %temp}, %fd432;
	}
	mov.f64 	%fd433, 0dC338000000000000;
	add.rn.f64 	%fd434, %fd432, %fd433;
	fma.rn.f64 	%fd435, %fd434, 0dBFE62E42FEFA39EF, %fd6;
	fma.rn.f64 	%fd436, %fd434, 0dBC7ABC9E3B39803F, %fd435;
	fma.rn.f64 	%fd437, %fd436, 0d3E5ADE1569CE2BDF, 0d3E928AF3FCA213EA;
	fma.rn.f64 	%fd438, %fd437, %fd436, 0d3EC71DEE62401315;
	fma.rn.f64 	%fd439, %fd438, %fd436, 0d3EFA01997C89EB71;
	fma.rn.f64 	%fd440, %fd439, %fd436, 0d3F2A01A014761F65;
	fma.rn.f64 	%fd441, %fd440, %fd436, 0d3F56C16C1852B7AF;
	fma.rn.f64 	%fd442, %fd441, %fd436, 0d3F81111111122322;
	fma.rn.f64 	%fd443, %fd442, %fd436, 0d3FA55555555502A1;
	fma.rn.f64 	%fd444, %fd443, %fd436, 0d3FC5555555555511;
	fma.rn.f64 	%fd445, %fd444, %fd436, 0d3FE000000000000B;
	fma.rn.f64 	%fd446, %fd445, %fd436, 0d3FF0000000000000;
	fma.rn.f64 	%fd447, %fd446, %fd436, 0d3FF0000000000000;
	{
	.reg .b32 %temp; 
	mov.b64 	{%r33, %temp}, %fd447;
	}
	{
	.reg .b32 %temp; 
	mov.b64 	{%temp, %r34}, %fd447;
	}
	shl.b32 	%r243, %r32, 20;
	add.s32 	%r244, %r243, %r34;
	mov.b64 	%fd1972, {%r33, %r244};
	{
	.reg .b32 %temp; 
	mov.b64 	{%temp, %r245}, %fd6;
	}
	mov.b32 	%f13, %r245;
	abs.f32 	%f3, %f13;
	setp.lt.f32 	%p5, %f3, 0f4086232B;
	@%p5 bra 	$L__BB0_37;
	setp.lt.f64 	%p6, %fd6, 0d0000000000000000;
	add.f64 	%fd448, %fd6, 0d7FF0000000000000;
	selp.f64 	%fd1972, 0d0000000000000000, %fd448, %p6;
	setp.geu.f32 	%p7, %f3, 0f40874800;
	@%p7 bra 	$L__BB0_37;
	shr.u32 	%r246, %r32, 31;
	add.s32 	%r247, %r32, %r246;
	shr.s32 	%r248, %r247, 1;
	shl.b32 	%r249, %r248, 20;
	add.s32 	%r250, %r34, %r249;
	mov.b64 	%fd449, {%r33, %r250};
	sub.s32 	%r251, %r32, %r248;
	shl.b32 	%r252, %r251, 20;
	add.s32 	%r253, %r252, 1072693248;
	mov.b32 	%r254, 0;
	mov.b64 	%fd450, {%r254, %r253};
	mul.f64 	%fd1972, %fd450, %fd449;
$L__BB0_37:
	abs.f64 	%fd50, %fd2003;
	setp.neu.f64 	%p8, %fd50, 0d7FF0000000000000;
	@%p8 bra 	$L__BB0_39;
	mov.f64 	%fd456, 0d0000000000000000;
	mul.rn.f64 	%fd1974, %fd2003, %fd456;
	mov.b32 	%r726, 1;
	bra.uni 	$L__BB0_42;
$L__BB0_39:
	mul.f64 	%fd451, %fd2003, 0d3FE45F306DC9C883;
	cvt.rni.s32.f64 	%r725, %fd451;
	cvt.rn.f64.s32 	%fd452, %r725;
	fma.rn.f64 	%fd453, %fd452, 0dBFF921FB54442D18, %fd2003;
	fma.rn.f64 	%fd454, %fd452, 0dBC91A62633145C00, %fd453;
	fma.rn.f64 	%fd1974, %fd452, 0dB97B839A252049C0, %fd454;
	setp.ltu.f64 	%p9, %fd50, 0d41E0000000000000;
	@%p9 bra 	$L__BB0_41;
	{ // callseq 0, 0
	.param .b64 param0;
	st.param.f64 	[param0], %fd2003;
	.param .align 16 .b8 retval0[16];
	call.uni (retval0), 
	__internal_trig_reduction_slowpathd, 
	(
	param0
	);
	ld.param.f64 	%fd1974, [retval0];
	ld.param.b32 	%r725, [retval0+8];
	} // callseq 0
$L__BB0_41:
	add.s32 	%r726, %r725, 1;
$L__BB0_42:
	setp.neu.f64 	%p10, %fd50, 0d7FF0000000000000;
	shl.b32 	%r257, %r726, 6;
	cvt.u64.u32 	%rd4, %r257;
	and.b64  	%rd5, %rd4, 64;
	mov.u64 	%rd6, __cudart_sin_cos_coeffs;
	add.s64 	%rd7, %rd6, %rd5;
	mul.rn.f64 	%fd457, %fd1974, %fd1974;
	and.b32  	%r258, %r726, 1;
	setp.eq.b32 	%p11, %r258, 1;
	selp.f64 	%fd458, 0dBDA8FF8320FD8164, 0d3DE5DB65F9785EBA, %p11;
	ld.global.nc.v2.f64 	{%fd459, %fd460}, [%rd7];
	fma.rn.f64 	%fd461, %fd458, %fd457, %fd459;
	fma.rn.f64 	%fd462, %fd461, %fd457, %fd460;
	ld.global.nc.v2.f64 	{%fd463, %fd464}, [%rd7+16];
	fma.rn.f64 	%fd465, %fd462, %fd457, %fd463;
	fma.rn.f64 	%fd466, %fd465, %fd457, %fd464;
	ld.global.nc.v2.f64 	{%fd467, %fd468}, [%rd7+32];
	fma.rn.f64 	%fd469, %fd466, %fd457, %fd467;
	fma.rn.f64 	%fd470, %fd469, %fd457, %fd468;
	fma.rn.f64 	%fd471, %fd470, %fd1974, %fd1974;
	fma.rn.f64 	%fd472, %fd470, %fd457, 0d3FF0000000000000;
	selp.f64 	%fd473, %fd472, %fd471, %p11;
	and.b32  	%r259, %r726, 2;
	setp.eq.s32 	%p12, %r259, 0;
	mov.f64 	%fd474, 0d0000000000000000;
	sub.f64 	%fd475, %fd474, %fd473;
	selp.f64 	%fd56, %fd473, %fd475, %p12;
	@%p10 bra 	$L__BB0_44;
	mov.f64 	%fd481, 0d0000000000000000;
	mul.rn.f64 	%fd1975, %fd2003, %fd481;
	mov.b32 	%r727, 0;
	bra.uni 	$L__BB0_46;
$L__BB0_44:
	mul.f64 	%fd476, %fd2003, 0d3FE45F306DC9C883;
	cvt.rni.s32.f64 	%r727, %fd476;
	cvt.rn.f64.s32 	%fd477, %r727;
	fma.rn.f64 	%fd478, %fd477, 0dBFF921FB54442D18, %fd2003;
	fma.rn.f64 	%fd479, %fd477, 0dBC91A62633145C00, %fd478;
	fma.rn.f64 	%fd1975, %fd477, 0dB97B839A252049C0, %fd479;
	setp.ltu.f64 	%p13, %fd50, 0d41E0000000000000;
	@%p13 bra 	$L__BB0_46;
	{ // callseq 1, 0
	.param .b64 param0;
	st.param.f64 	[param0], %fd2003;
	.param .align 16 .b8 retval0[16];
	call.uni (retval0), 
	__internal_trig_reduction_slowpathd, 
	(
	param0
	);
	ld.param.f64 	%fd1975, [retval0];
	ld.param.b32 	%r727, [retval0+8];
	} // callseq 1
$L__BB0_46:
	shl.b32 	%r262, %r727, 6;
	cvt.u64.u32 	%rd8, %r262;
	and.b64  	%rd9, %rd8, 64;
	add.s64 	%rd11, %rd6, %rd9;
	mul.rn.f64 	%fd482, %fd1975, %fd1975;
	and.b32  	%r263, %r727, 1;
	setp.eq.b32 	%p14, %r263, 1;
	selp.f64 	%fd483, 0dBDA8FF8320FD8164, 0d3DE5DB65F9785EBA, %p14;
	ld.global.nc.v2.f64 	{%fd484, %fd485}, [%rd11];
	fma.rn.f64 	%fd486, %fd483, %fd482, %fd484;
	fma.rn.f64 	%fd487, %fd486, %fd482, %fd485;
	ld.global.nc.v2.f64 	{%fd488, %fd489}, [%rd11+16];
	fma.rn.f64 	%fd490, %fd487, %fd482, %fd488;
	fma.rn.f64 	%fd491, %fd490, %fd482, %fd489;
	ld.global.nc.v2.f64 	{%fd492, %fd493}, [%rd11+32];
	fma.rn.f64 	%fd494, %fd491, %fd482, %fd492;
	fma.rn.f64 	%fd495, %fd494, %fd482, %fd493;
	fma.rn.f64 	%fd496, %fd495, %fd1975, %fd1975;
	fma.rn.f64 	%fd497, %fd495, %fd482, 0d3FF0000000000000;
	selp.f64 	%fd498, %fd497, %fd496, %p14;
	and.b32  	%r264, %r727, 2;
	setp.eq.s32 	%p15, %r264, 0;
	mov.f64 	%fd499, 0d0000000000000000;
	sub.f64 	%fd500, %fd499, %fd498;
	selp.f64 	%fd501, %fd498, %fd500, %p15;
	mul.f64 	%fd1977, %fd1972, %fd501;
	mul.f64 	%fd1976, %fd1972, %fd56;
$L__BB0_47:
	setp.ne.s32 	%p42, %r5, 0;
	add.f64 	%fd647, %fd1976, 0d3FF0000000000000;
	abs.f64 	%fd648, %fd647;
	abs.f64 	%fd649, %fd1977;
	add.f64 	%fd650, %fd648, %fd649;
	rcp.rn.f64 	%fd651, %fd650;
	mul.f64 	%fd652, %fd651, 0d0000000000000000;
	mul.f64 	%fd653, %fd647, %fd651;
	mul.f64 	%fd654, %fd1977, %fd651;
	mul.f64 	%fd655, %fd654, %fd654;
	fma.rn.f64 	%fd656, %fd653, %fd653, %fd655;
	rcp.rn.f64 	%fd657, %fd656;
	mul.f64 	%fd658, %fd652, %fd654;
	fma.rn.f64 	%fd659, %fd651, %fd653, %fd658;
	mul.f64 	%fd65, %fd659, %fd657;
	mul.f64 	%fd660, %fd652, %fd653;
	mul.f64 	%fd661, %fd651, %fd654;
	sub.f64 	%fd662, %fd660, %fd661;
	mul.f64 	%fd66, %fd662, %fd657;
	@%p42 bra 	$L__BB0_51;
	fma.rn.f64 	%fd859, %fd6, 0d3FF71547652B82FE, 0d4338000000000000;
	{
	.reg .b32 %temp; 
	mov.b64 	{%r43, %temp}, %fd859;
	}
	mov.f64 	%fd860, 0dC338000000000000;
	add.rn.f64 	%fd861, %fd859, %fd860;
	fma.rn.f64 	%fd862, %fd861, 0dBFE62E42FEFA39EF, %fd6;
	fma.rn.f64 	%fd863, %fd861, 0dBC7ABC9E3B39803F, %fd862;
	fma.rn.f64 	%fd864, %fd863, 0d3E5ADE1569CE2BDF, 0d3E928AF3FCA213EA;
	fma.rn.f64 	%fd865, %fd864, %fd863, 0d3EC71DEE62401315;
	fma.rn.f64 	%fd866, %fd865, %fd863, 0d3EFA01997C89EB71;
	fma.rn.f64 	%fd867, %fd866, %fd863, 0d3F2A01A014761F65;
	fma.rn.f64 	%fd868, %fd867, %fd863, 0d3F56C16C1852B7AF;
	fma.rn.f64 	%fd869, %fd868, %fd863, 0d3F81111111122322;
	fma.rn.f64 	%fd870, %fd869, %fd863, 0d3FA55555555502A1;
	fma.rn.f64 	%fd871, %fd870, %fd863, 0d3FC5555555555511;
	fma.rn.f64 	%fd872, %fd871, %fd863, 0d3FE000000000000B;
	fma.rn.f64 	%fd873, %fd872, %fd863, 0d3FF0000000000000;
	fma.rn.f64 	%fd874, %fd873, %fd863, 0d3FF0000000000000;
	{
	.reg .b32 %temp; 
	mov.b64 	{%r44, %temp}, %fd874;
	}
	{
	.reg .b32 %temp; 
	mov.b64 	{%temp, %r45}, %fd874;
	}
	shl.b32 	%r391, %r43, 20;
	add.s32 	%r392, %r391, %r45;
	mov.b64 	%fd1989, {%r44, %r392};
	{
	.reg .b32 %temp; 
	mov.b64 	{%temp, %r393}, %fd6;
	}
	mov.b32 	%f18, %r393;
	abs.f32 	%f4, %f18;
	setp.lt.f32 	%p80, %f4, 0f4086232B;
	mov.f64 	%fd1990, %fd2003;
	@%p80 bra 	$L__BB0_93;
	setp.lt.f64 	%p81, %fd6, 0d0000000000000000;
	add.f64 	%fd875, %fd6, 0d7FF0000000000000;
	selp.f64 	%fd1989, 0d0000000000000000, %fd875, %p81;
	setp.geu.f32 	%p82, %f4, 0f40874800;
	mov.f64 	%fd1990, %fd2003;
	@%p82 bra 	$L__BB0_93;
	shr.u32 	%r394, %r43, 31;
	add.s32 	%r395, %r43, %r394;
	shr.s32 	%r396, %r395, 1;
	shl.b32 	%r397, %r396, 20;
	add.s32 	%r398, %r45, %r397;
	mov.b64 	%fd876, {%r44, %r398};
	sub.s32 	%r399, %r43, %r396;
	shl.b32 	%r400, %r399, 20;
	add.s32 	%r401, %r400, 1072693248;
	mov.b32 	%r402, 0;
	mov.b64 	%fd877, {%r402, %r401};
	mul.f64 	%fd1989, %fd877, %fd876;
	mov.f64 	%fd1990, %fd2003;
	bra.uni 	$L__BB0_93;
$L__BB0_51:
	mov.b64 	%rd32, %fd6;
	mov.b64 	{%r47, %r46}, %rd32;
	and.b32  	%r48, %r46, 2147483647;
	or.b32  	%r322, %r48, %r47;
	setp.ne.s32 	%p43, %r322, 0;
	@%p43 bra 	$L__BB0_62;
	abs.f64 	%fd70, %fd2003;
	setp.neu.f64 	%p72, %fd70, 0d7FF0000000000000;
	@%p72 bra 	$L__BB0_54;
	mov.f64 	%fd814, 0d0000000000000000;
	mul.rn.f64 	%fd1979, %fd2003, %fd814;
	mov.b32 	%r729, 1;
	bra.uni 	$L__BB0_57;
$L__BB0_54:
	mul.f64 	%fd809, %fd2003, 0d3FE45F306DC9C883;
	cvt.rni.s32.f64 	%r728, %fd809;
	cvt.rn.f64.s32 	%fd810, %r728;
	fma.rn.f64 	%fd811, %fd810, 0dBFF921FB54442D18, %fd2003;
	fma.rn.f64 	%fd812, %fd810, 0dBC91A62633145C00, %fd811;
	fma.rn.f64 	%fd1979, %fd810, 0dB97B839A252049C0, %fd812;
	setp.ltu.f64 	%p73, %fd70, 0d41E0000000000000;
	@%p73 bra 	$L__BB0_56;
	{ // callseq 10, 0
	.param .b64 param0;
	st.param.f64 	[param0], %fd2003;
	.param .align 16 .b8 retval0[16];
	call.uni (retval0), 
	__internal_trig_reduction_slowpathd, 
	(
	param0
	);
	ld.param.f64 	%fd1979, [retval0];
	ld.param.b32 	%r728, [retval0+8];
	} // callseq 10
$L__BB0_56:
	add.s32 	%r729, %r728, 1;
$L__BB0_57:
	setp.neu.f64 	%p74, %fd70, 0d7FF0000000000000;
	shl.b32 	%r383, %r729, 6;
	cvt.u64.u32 	%rd53, %r383;
	and.b64  	%rd54, %rd53, 64;
	mov.u64 	%rd55, __cudart_sin_cos_coeffs;
	add.s64 	%rd56, %rd55, %rd54;
	mul.rn.f64 	%fd815, %fd1979, %fd1979;
	and.b32  	%r384, %r729, 1;
	setp.eq.b32 	%p75, %r384, 1;
	selp.f64 	%fd816, 0dBDA8FF8320FD8164, 0d3DE5DB65F9785EBA, %p75;
	ld.global.nc.v2.f64 	{%fd817, %fd818}, [%rd56];
	fma.rn.f64 	%fd819, %fd816, %fd815, %fd817;
	fma.rn.f64 	%fd820, %fd819, %fd815, %fd818;
	ld.global.nc.v2.f64 	{%fd821, %fd822}, [%rd56+16];
	fma.rn.f64 	%fd823, %fd820, %fd815, %fd821;
	fma.rn.f64 	%fd824, %fd823, %fd815, %fd822;
	ld.global.nc.v2.f64 	{%fd825, %fd826}, [%rd56+32];
	fma.rn.f64 	%fd827, %fd824, %fd815, %fd825;
	fma.rn.f64 	%fd828, %fd827, %fd815, %fd826;
	fma.rn.f64 	%fd829, %fd828, %fd1979, %fd1979;
	fma.rn.f64 	%fd830, %fd828, %fd815, 0d3FF0000000000000;
	selp.f64 	%fd831, %fd830, %fd829, %p75;
	and.b32  	%r385, %r729, 2;
	setp.eq.s32 	%p76, %r385, 0;
	mov.f64 	%fd832, 0d0000000000000000;
	sub.f64 	%fd833, %fd832, %fd831;
	selp.f64 	%fd1989, %fd831, %fd833, %p76;
	@%p74 bra 	$L__BB0_59;
	mov.f64 	%fd839, 0d0000000000000000;
	mul.rn.f64 	%fd1980, %fd2003, %fd839;
	mov.b32 	%r730, 0;
	bra.uni 	$L__BB0_61;
$L__BB0_59:
	mul.f64 	%fd834, %fd2003, 0d3FE45F306DC9C883;
	cvt.rni.s32.f64 	%r730, %fd834;
	cvt.rn.f64.s32 	%fd835, %r730;
	fma.rn.f64 	%fd836, %fd835, 0dBFF921FB54442D18, %fd2003;
	fma.rn.f64 	%fd837, %fd835, 0dBC91A62633145C00, %fd836;
	fma.rn.f64 	%fd1980, %fd835, 0dB97B839A252049C0, %fd837;
	setp.ltu.f64 	%p77, %fd70, 0d41E0000000000000;
	@%p77 bra 	$L__BB0_61;
	{ // callseq 11, 0
	.param .b64 param0;
	st.param.f64 	[param0], %fd2003;
	.param .align 16 .b8 retval0[16];
	call.uni (retval0), 
	__internal_trig_reduction_slowpathd, 
	(
	param0
	);
	ld.param.f64 	%fd1980, [retval0];
	ld.param.b32 	%r730, [retval0+8];
	} // callseq 11
$L__BB0_61:
	shl.b32 	%r388, %r730, 6;
	cvt.u64.u32 	%rd57, %r388;
	and.b64  	%rd58, %rd57, 64;
	add.s64 	%rd60, %rd55, %rd58;
	mul.rn.f64 	%fd840, %fd1980, %fd1980;
	and.b32  	%r389, %r730, 1;
	setp.eq.b32 	%p78, %r389, 1;
	selp.f64 	%fd841, 0dBDA8FF8320FD8164, 0d3DE5DB65F9785EBA, %p78;
	ld.global.nc.v2.f64 	{%fd842, %fd843}, [%rd60];
	fma.rn.f64 	%fd844, %fd841, %fd840, %fd842;
	fma.rn.f64 	%fd845, %fd844, %fd840, %fd843;
	ld.global.nc.v2.f64 	{%fd846, %fd847}, [%rd60+16];
	fma.rn.f64 	%fd848, %fd845, %fd840, %fd846;
	fma.rn.f64 	%fd849, %fd848, %fd840, %fd847;
	ld.global.nc.v2.f64 	{%fd850, %fd851}, [%rd60+32];
	fma.rn.f64 	%fd852, %fd849, %fd840, %fd850;
	fma.rn.f64 	%fd853, %fd852, %fd840, %fd851;
	fma.rn.f64 	%fd854, %fd853, %fd1980, %fd1980;
	fma.rn.f64 	%fd855, %fd853, %fd840, 0d3FF0000000000000;
	selp.f64 	%fd856, %fd855, %fd854, %p78;
	and.b32  	%r390, %r730, 2;
	setp.eq.s32 	%p79, %r390, 0;
	mov.f64 	%fd857, 0d0000000000000000;
	sub.f64 	%fd858, %fd857, %fd856;
	selp.f64 	%fd1990, %fd856, %fd858, %p79;
	bra.uni 	$L__BB0_93;
$L__BB0_62:
	setp.lt.u32 	%p44, %r4, 2146435072;
	@%p44 bra 	$L__BB0_66;
	setp.eq.s32 	%p68, %r47, 0;
	setp.eq.s32 	%p69, %r48, 2146435072;
	and.pred  	%p70, %p68, %p69;
	@%p70 bra 	$L__BB0_65;
	sub.f64 	%fd1989, %fd2003, %fd2003;
	mov.f64 	%fd1990, %fd1989;
	bra.uni 	$L__BB0_93;
$L__BB0_65:
	setp.gt.s32 	%p71, %r46, -1;
	sub.f64 	%fd808, %fd2003, %fd2003;
	selp.f64 	%fd1989, %fd6, 0d0000000000000000, %p71;
	selp.f64 	%fd1990, %fd808, 0d0000000000000000, %p71;
	bra.uni 	$L__BB0_93;
$L__BB0_66:
	add.s32 	%r323, %r46, -1082535490;
	setp.gt.u32 	%p45, %r323, 1084066;
	@%p45 bra 	$L__BB0_80;
	add.f64 	%fd85, %fd6, 0dC0937BE319BA0DA4;
	fma.rn.f64 	%fd733, %fd85, 0d3FF71547652B82FE, 0d4338000000000000;
	{
	.reg .b32 %temp; 
	mov.b64 	{%r57, %temp}, %fd733;
	}
	mov.f64 	%fd734, 0dC338000000000000;
	add.rn.f64 	%fd735, %fd733, %fd734;
	fma.rn.f64 	%fd736, %fd735, 0dBFE62E42FEFA39EF, %fd85;
	fma.rn.f64 	%fd737, %fd735, 0dBC7ABC9E3B39803F, %fd736;
	fma.rn.f64 	%fd738, %fd737, 0d3E5ADE1569CE2BDF, 0d3E928AF3FCA213EA;
	fma.rn.f64 	%fd739, %fd738, %fd737, 0d3EC71DEE62401315;
	fma.rn.f64 	%fd740, %fd739, %fd737, 0d3EFA01997C89EB71;
	fma.rn.f64 	%fd741, %fd740, %fd737, 0d3F2A01A014761F65;
	fma.rn.f64 	%fd742, %fd741, %fd737, 0d3F56C16C1852B7AF;
	fma.rn.f64 	%fd743, %fd742, %fd737, 0d3F81111111122322;
	fma.rn.f64 	%fd744, %fd743, %fd737, 0d3FA55555555502A1;
	fma.rn.f64 	%fd745, %fd744, %fd737, 0d3FC5555555555511;
	fma.rn.f64 	%fd746, %fd745, %fd737, 0d3FE000000000000B;
	fma.rn.f64 	%fd747, %fd746, %fd737, 0d3FF0000000000000;
	fma.rn.f64 	%fd748, %fd747, %fd737, 0d3FF0000000000000;
	{
	.reg .b32 %temp; 
	mov.b64 	{%r58, %temp}, %fd748;
	}
	{
	.reg .b32 %temp; 
	mov.b64 	{%temp, %r59}, %fd748;
	}
	shl.b32 	%r346, %r57, 20;
	add.s32 	%r347, %r346, %r59;
	mov.b64 	%fd1981, {%r58, %r347};
	{
	.reg .b32 %temp; 
	mov.b64 	{%temp, %r348}, %fd85;
	}
	mov.b32 	%f17, %r348;
	abs.f32 	%f5, %f17;
	setp.lt.f32 	%p57, %f5, 0f4086232B;
	@%p57 bra 	$L__BB0_70;
	setp.lt.f64 	%p58, %fd85, 0d0000000000000000;
	add.f64 	%fd749, %fd85, 0d7FF0000000000000;
	selp.f64 	%fd1981, 0d0000000000000000, %fd749, %p58;
	setp.geu.f32 	%p59, %f5, 0f40874800;
	@%p59 bra 	$L__BB0_70;
	shr.u32 	%r349, %r57, 31;
	add.s32 	%r350, %r57, %r349;
	shr.s32 	%r351, %r350, 1;
	shl.b32 	%r352, %r351, 20;
	add.s32 	%r353, %r59, %r352;
	mov.b64 	%fd750, {%r58, %r353};
	sub.s32 	%r354, %r57, %r351;
	shl.b32 	%r355, %r354, 20;
	add.s32 	%r356, %r355, 1072693248;
	mov.b32 	%r357, 0;
	mov.b64 	%fd751, {%r357, %r356};
	mul.f64 	%fd1981, %fd751, %fd750;
$L__BB0_70:
	mov.b64 	%rd41, %fd1981;
	mov.b64 	{%r358, %r359}, %rd41;
	shr.u32 	%r360, %r359, 20;
	add.s32 	%r361, %r360, -247;
	and.b32  	%r362, %r359, 1048575;
	or.b32  	%r363, %r362, 2145386496;
	mov.b64 	%rd42, {%r358, %r363};
	mov.b64 	%fd90, %rd42;
	cvt.u16.u32 	%rs5, %r361;
	shr.u16 	%rs6, %rs5, 15;
	add.s16 	%rs7, %rs5, %rs6;
	shr.s16 	%rs8, %rs7, 1;
	cvt.s32.s16 	%r364, %rs8;
	shl.b32 	%r365, %r364, 20;
	add.s32 	%r366, %r365, 1072693248;
	mov.b32 	%r367, 0;
	mov.b64 	%rd43, {%r367, %r366};
	mov.b64 	%fd91, %rd43;
	sub.s32 	%r368, %r361, %r364;
	shl.b32 	%r369, %r368, 20;
	add.s32 	%r60, %r369, 1072693248;
	abs.f64 	%fd92, %fd2003;
	setp.neu.f64 	%p60, %fd92, 0d7FF0000000000000;
	@%p60 bra 	$L__BB0_72;
	mov.f64 	%fd757, 0d0000000000000000;
	mul.rn.f64 	%fd1983, %fd2003, %fd757;
	mov.b32 	%r732, 1;
	bra.uni 	$L__BB0_75;
$L__BB0_72:
	mul.f64 	%fd752, %fd2003, 0d3FE45F306DC9C883;
	cvt.rni.s32.f64 	%r731, %fd752;
	cvt.rn.f64.s32 	%fd753, %r731;
	fma.rn.f64 	%fd754, %fd753, 0dBFF921FB54442D18, %fd2003;
	fma.rn.f64 	%fd755, %fd753, 0dBC91A62633145C00, %fd754;
	fma.rn.f64 	%fd1983, %fd753, 0dB97B839A252049C0, %fd755;
	setp.ltu.f64 	%p61, %fd92, 0d41E0000000000000;
	@%p61 bra 	$L__BB0_74;
	{ // callseq 8, 0
	.param .b64 param0;
	st.param.f64 	[param0], %fd2003;
	.param .align 16 .b8 retval0[16];
	call.uni (retval0), 
	__internal_trig_reduction_slowpathd, 
	(
	param0
	);
	ld.param.f64 	%fd1983, [retval0];
	ld.param.b32 	%r731, [retval0+8];
	} // callseq 8
$L__BB0_74:
	add.s32 	%r732, %r731, 1;
$L__BB0_75:
	setp.neu.f64 	%p62, %fd92, 0d7FF0000000000000;
	shl.b32 	%r372, %r732, 6;
	cvt.u64.u32 	%rd44, %r372;
	and.b64  	%rd45, %rd44, 64;
	mov.u64 	%rd46, __cudart_sin_cos_coeffs;
	add.s64 	%rd47, %rd46, %rd45;
	mul.rn.f64 	%fd758, %fd1983, %fd1983;
	and.b32  	%r373, %r732, 1;
	setp.eq.b32 	%p63, %r373, 1;
	selp.f64 	%fd759, 0dBDA8FF8320FD8164, 0d3DE5DB65F9785EBA, %p63;
	ld.global.nc.v2.f64 	{%fd760, %fd761}, [%rd47];
	fma.rn.f64 	%fd762, %fd759, %fd758, %fd760;
	fma.rn.f64 	%fd763, %fd762, %fd758, %fd761;
	ld.global.nc.v2.f64 	{%fd764, %fd765}, [%rd47+16];
	fma.rn.f64 	%fd766, %fd763, %fd758, %fd764;
	fma.rn.f64 	%fd767, %fd766, %fd758, %fd765;
	ld.global.nc.v2.f64 	{%fd768, %fd769}, [%rd47+32];
	fma.rn.f64 	%fd770, %fd767, %fd758, %fd768;
	fma.rn.f64 	%fd771, %fd770, %fd758, %fd769;
	fma.rn.f64 	%fd772, %fd771, %fd1983, %fd1983;
	fma.rn.f64 	%fd773, %fd771, %fd758, 0d3FF0000000000000;
	selp.f64 	%fd774, %fd773, %fd772, %p63;
	and.b32  	%r374, %r732, 2;
	setp.eq.s32 	%p64, %r374, 0;
	mov.f64 	%fd775, 0d0000000000000000;
	sub.f64 	%fd776, %fd775, %fd774;
	selp.f64 	%fd777, %fd774, %fd776, %p64;
	mul.f64 	%fd778, %fd777, %fd90;
	mul.f64 	%fd98, %fd778, %fd91;
	@%p62 bra 	$L__BB0_77;
	mov.f64 	%fd784, 0d0000000000000000;
	mul.rn.f64 	%fd1984, %fd2003, %fd784;
	mov.b32 	%r733, 0;
	bra.uni 	$L__BB0_79;
$L__BB0_77:
	mul.f64 	%fd779, %fd2003, 0d3FE45F306DC9C883;
	cvt.rni.s32.f64 	%r733, %fd779;
	cvt.rn.f64.s32 	%fd780, %r733;
	fma.rn.f64 	%fd781, %fd780, 0dBFF921FB54442D18, %fd2003;
	fma.rn.f64 	%fd782, %fd780, 0dBC91A62633145C00, %fd781;
	fma.rn.f64 	%fd1984, %fd780, 0dB97B839A252049C0, %fd782;
	setp.ltu.f64 	%p65, %fd92, 0d41E0000000000000;
	@%p65 bra 	$L__BB0_79;
	{ // callseq 9, 0
	.param .b64 param0;
	st.param.f64 	[param0], %fd2003;
	.param .align 16 .b8 retval0[16];
	call.uni (retval0), 
	__internal_trig_reduction_slowpathd, 
	(
	param0
	);
	ld.param.f64 	%fd1984, [retval0];
	ld.param.b32 	%r733, [retval0+8];
	} // callseq 9
$L__BB0_79:
	mov.b32 	%r377, 0;
	mov.b64 	%rd48, {%r377, %r60};
	mov.b64 	%fd785, %rd48;
	shl.b32 	%r378, %r733, 6;
	cvt.u64.u32 	%rd49, %r378;
	and.b64  	%rd50, %rd49, 64;
	add.s64 	%rd52, %rd46, %rd50;
	mul.rn.f64 	%fd786, %fd1984, %fd1984;
	and.b32  	%r379, %r733, 1;
	setp.eq.b32 	%p66, %r379, 1;
	selp.f64 	%fd787, 0dBDA8FF8320FD8164, 0d3DE5DB65F9785EBA, %p66;
	ld.global.nc.v2.f64 	{%fd788, %fd789}, [%rd52];
	fma.rn.f64 	%fd790, %fd787, %fd786, %fd788;
	fma.rn.f64 	%fd791, %fd790, %fd786, %fd789;
	ld.global.nc.v2.f64 	{%fd792, %fd793}, [%rd52+16];
	fma.rn.f64 	%fd794, %fd791, %fd786, %fd792;
	fma.rn.f64 	%fd795, %fd794, %fd786, %fd793;
	ld.global.nc.v2.f64 	{%fd796, %fd797}, [%rd52+32];
	fma.rn.f64 	%fd798, %fd795, %fd786, %fd796;
	fma.rn.f64 	%fd799, %fd798, %fd786, %fd797;
	fma.rn.f64 	%fd800, %fd799, %fd1984, %fd1984;
	fma.rn.f64 	%fd801, %fd799, %fd786, 0d3FF0000000000000;
	selp.f64 	%fd802, %fd801, %fd800, %p66;
	and.b32  	%r380, %r733, 2;
	setp.eq.s32 	%p67, %r380, 0;
	mov.f64 	%fd803, 0d0000000000000000;
	sub.f64 	%fd804, %fd803, %fd802;
	selp.f64 	%fd805, %fd802, %fd804, %p67;
	mul.f64 	%fd806, %fd805, %fd90;
	mul.f64 	%fd807, %fd806, %fd91;
	mul.f64 	%fd1990, %fd807, %fd785;
	mul.f64 	%fd1989, %fd98, %fd785;
	bra.uni 	$L__BB0_93;
$L__BB0_80:
	fma.rn.f64 	%fd663, %fd6, 0d3FF71547652B82FE, 0d4338000000000000;
	{
	.reg .b32 %temp; 
	mov.b64 	{%r69, %temp}, %fd663;
	}
	mov.f64 	%fd664, 0dC338000000000000;
	add.rn.f64 	%fd665, %fd663, %fd664;
	fma.rn.f64 	%fd666, %fd665, 0dBFE62E42FEFA39EF, %fd6;
	fma.rn.f64 	%fd667, %fd665, 0dBC7ABC9E3B39803F, %fd666;
	fma.rn.f64 	%fd668, %fd667, 0d3E5ADE1569CE2BDF, 0d3E928AF3FCA213EA;
	fma.rn.f64 	%fd669, %fd668, %fd667, 0d3EC71DEE62401315;
	fma.rn.f64 	%fd670, %fd669, %fd667, 0d3EFA01997C89EB71;
	fma.rn.f64 	%fd671, %fd670, %fd667, 0d3F2A01A014761F65;
	fma.rn.f64 	%fd672, %fd671, %fd667, 0d3F56C16C1852B7AF;
	fma.rn.f64 	%fd673, %fd672, %fd667, 0d3F81111111122322;
	fma.rn.f64 	%fd674, %fd673, %fd667, 0d3FA55555555502A1;
	fma.rn.f64 	%fd675, %fd674, %fd667, 0d3FC5555555555511;
	fma.rn.f64 	%fd676, %fd675, %fd667, 0d3FE000000000000B;
	fma.rn.f64 	%fd677, %fd676, %fd667, 0d3FF0000000000000;
	fma.rn.f64 	%fd678, %fd677, %fd667, 0d3FF0000000000000;
	{
	.reg .b32 %temp; 
	mov.b64 	{%r70, %temp}, %fd678;
	}
	{
	.reg .b32 %temp; 
	mov.b64 	{%temp, %r71}, %fd678;
	}
	shl.b32 	%r324, %r69, 20;
	add.s32 	%r325, %r324, %r71;
	mov.b64 	%fd1985, {%r70, %r325};
	{
	.reg .b32 %temp; 
	mov.b64 	{%temp, %r326}, %fd6;
	}
	mov.b32 	%f16, %r326;
	abs.f32 	%f6, %f16;
	setp.lt.f32 	%p46, %f6, 0f4086232B;
	@%p46 bra 	$L__BB0_83;
	setp.lt.f64 	%p47, %fd6, 0d0000000000000000;
	add.f64 	%fd679, %fd6, 0d7FF0000000000000;
	selp.f64 	%fd1985, 0d0000000000000000, %fd679, %p47;
	setp.geu.f32 	%p48, %f6, 0f40874800;
	@%p48 bra 	$L__BB0_83;
	shr.u32 	%r327, %r69, 31;
	add.s32 	%r328, %r69, %r327;
	shr.s32 	%r329, %r328, 1;
	shl.b32 	%r330, %r329, 20;
	add.s32 	%r331, %r71, %r330;
	mov.b64 	%fd680, {%r70, %r331};
	sub.s32 	%r332, %r69, %r329;
	shl.b32 	%r333, %r332, 20;
	add.s32 	%r334, %r333, 1072693248;
	mov.b32 	%r335, 0;
	mov.b64 	%fd681, {%r335, %r334};
	mul.f64 	%fd1985, %fd681, %fd680;
$L__BB0_83:
	abs.f64 	%fd109, %fd2003;
	setp.neu.f64 	%p49, %fd109, 0d7FF0000000000000;
	@%p49 bra 	$L__BB0_85;
	mov.f64 	%fd687, 0d0000000000000000;
	mul.rn.f64 	%fd1987, %fd2003, %fd687;
	mov.b32 	%r735, 1;
	bra.uni 	$L__BB0_88;
$L__BB0_85:
	mul.f64 	%fd682, %fd2003, 0d3FE45F306DC9C883;
	cvt.rni.s32.f64 	%r734, %fd682;
	cvt.rn.f64.s32 	%fd683, %r734;
	fma.rn.f64 	%fd684, %fd683, 0dBFF921FB54442D18, %fd2003;
	fma.rn.f64 	%fd685, %fd683, 0dBC91A62633145C00, %fd684;
	fma.rn.f64 	%fd1987, %fd683, 0dB97B839A252049C0, %fd685;
	setp.ltu.f64 	%p50, %fd109, 0d41E0000000000000;
	@%p50 bra 	$L__BB0_87;
	{ // callseq 6, 0
	.param .b64 param0;
	st.param.f64 	[param0], %fd2003;
	.param .align 16 .b8 retval0[16];
	call.uni (retval0), 
	__internal_trig_reduction_slowpathd, 
	(
	param0
	);
	ld.param.f64 	%fd1987, [retval0];
	ld.param.b32 	%r734, [retval0+8];
	} // callseq 6
$L__BB0_87:
	add.s32 	%r735, %r734, 1;
$L__BB0_88:
	setp.neu.f64 	%p51, %fd109, 0d7FF0000000000000;
	shl.b32 	%r338, %r735, 6;
	cvt.u64.u32 	%rd33, %r338;
	and.b64  	%rd34, %rd33, 64;
	mov.u64 	%rd35, __cudart_sin_cos_coeffs;
	add.s64 	%rd36, %rd35, %rd34;
	mul.rn.f64 	%fd688, %fd1987, %fd1987;
	and.b32  	%r339, %r735, 1;
	setp.eq.b32 	%p52, %r339, 1;
	selp.f64 	%fd689, 0dBDA8FF8320FD8164, 0d3DE5DB65F9785EBA, %p52;
	ld.global.nc.v2.f64 	{%fd690, %fd691}, [%rd36];
	fma.rn.f64 	%fd692, %fd689, %fd688, %fd690;
	fma.rn.f64 	%fd693, %fd692, %fd688, %fd691;
	ld.global.nc.v2.f64 	{%fd694, %fd695}, [%rd36+16];
	fma.rn.f64 	%fd696, %fd693, %fd688, %fd694;
	fma.rn.f64 	%fd697, %fd696, %fd688, %fd695;
	ld.global.nc.v2.f64 	{%fd698, %fd699}, [%rd36+32];
	fma.rn.f64 	%fd700, %fd697, %fd688, %fd698;
	fma.rn.f64 	%fd701, %fd700, %fd688, %fd699;
	fma.rn.f64 	%fd702, %fd701, %fd1987, %fd1987;
	fma.rn.f64 	%fd703, %fd701, %fd688, 0d3FF0000000000000;
	selp.f64 	%fd704, %fd703, %fd702, %p52;
	and.b32  	%r340, %r735, 2;
	setp.eq.s32 	%p53, %r340, 0;
	mov.f64 	%fd705, 0d0000000000000000;
	sub.f64 	%fd706, %fd705, %fd704;
	selp.f64 	%fd115, %fd704, %fd706, %p53;
	@%p51 bra 	$L__BB0_90;
	mov.f64 	%fd712, 0d0000000000000000;
	mul.rn.f64 	%fd1988, %fd2003, %fd712;
	mov.b32 	%r736, 0;
	bra.uni 	$L__BB0_92;
$L__BB0_90:
	mul.f64 	%fd707, %fd2003, 0d3FE45F306DC9C883;
	cvt.rni.s32.f64 	%r736, %fd707;
	cvt.rn.f64.s32 	%fd708, %r736;
	fma.rn.f64 	%fd709, %fd708, 0dBFF921FB54442D18, %fd2003;
	fma.rn.f64 	%fd710, %fd708, 0dBC91A62633145C00, %fd709;
	fma.rn.f64 	%fd1988, %fd708, 0dB97B839A252049C0, %fd710;
	setp.ltu.f64 	%p54, %fd109, 0d41E0000000000000;
	@%p54 bra 	$L__BB0_92;
	{ // callseq 7, 0
	.param .b64 param0;
	st.param.f64 	[param0], %fd2003;
	.param .align 16 .b8 retval0[16];
	call.uni (retval0), 
	__internal_trig_reduction_slowpathd, 
	(
	param0
	);
	ld.param.f64 	%fd1988, [retval0];
	ld.param.b32 	%r736, [retval0+8];
	} // callseq 7
$L__BB0_92:
	shl.b32 	%r343, %r736, 6;
	cvt.u64.u32 	%rd37, %r343;
	and.b64  	%rd38, %rd37, 64;
	add.s64 	%rd40, %rd35, %rd38;
	mul.rn.f64 	%fd713, %fd1988, %fd1988;
	and.b32  	%r344, %r736, 1;
	setp.eq.b32 	%p55, %r344, 1;
	selp.f64 	%fd714, 0dBDA8FF8320FD8164, 0d3DE5DB65F9785EBA, %p55;
	ld.global.nc.v2.f64 	{%fd715, %fd716}, [%rd40];
	fma.rn.f64 	%fd717, %fd714, %fd713, %fd715;
	fma.rn.f64 	%fd718, %fd717, %fd713, %fd716;
	ld.global.nc.v2.f64 	{%fd719, %fd720}, [%rd40+16];
	fma.rn.f64 	%fd721, %fd718, %fd713, %fd719;
	fma.rn.f64 	%fd722, %fd721, %fd713, %fd720;
	ld.global.nc.v2.f64 	{%fd723, %fd724}, [%rd40+32];
	fma.rn.f64 	%fd725, %fd722, %fd713, %fd723;
	fma.rn.f64 	%fd726, %fd725, %fd713, %fd724;
	fma.rn.f64 	%fd727, %fd726, %fd1988, %fd1988;
	fma.rn.f64 	%fd728, %fd726, %fd713, 0d3FF0000000000000;
	selp.f64 	%fd729, %fd728, %fd727, %p55;
	and.b32  	%r345, %r736, 2;
	setp.eq.s32 	%p56, %r345, 0;
	mov.f64 	%fd730, 0d0000000000000000;
	sub.f64 	%fd731, %fd730, %fd729;
	selp.f64 	%fd732, %fd729, %fd731, %p56;
	mul.f64 	%fd1990, %fd1985, %fd732;
	mul.f64 	%fd1989, %fd1985, %fd115;
$L__BB0_93:
	setp.ne.s32 	%p83, %r5, 0;
	@%p83 bra 	$L__BB0_97;
	fma.rn.f64 	%fd1074, %fd6, 0d3FF71547652B82FE, 0d4338000000000000;
	{
	.reg .b32 %temp; 
	mov.b64 	{%r80, %temp}, %fd1074;
	}
	mov.f64 	%fd1075, 0dC338000000000000;
	add.rn.f64 	%fd1076, %fd1074, %fd1075;
	fma.rn.f64 	%fd1077, %fd1076, 0dBFE62E42FEFA39EF, %fd6;
	fma.rn.f64 	%fd1078, %fd1076, 0dBC7ABC9E3B39803F, %fd1077;
	fma.rn.f64 	%fd1079, %fd1078, 0d3E5ADE1569CE2BDF, 0d3E928AF3FCA213EA;
	fma.rn.f64 	%fd1080, %fd1079, %fd1078, 0d3EC71DEE62401315;
	fma.rn.f64 	%fd1081, %fd1080, %fd1078, 0d3EFA01997C89EB71;
	fma.rn.f64 	%fd1082, %fd1081, %fd1078, 0d3F2A01A014761F65;
	fma.rn.f64 	%fd1083, %fd1082, %fd1078, 0d3F56C16C1852B7AF;
	fma.rn.f64 	%fd1084, %fd1083, %fd1078, 0d3F81111111122322;
	fma.rn.f64 	%fd1085, %fd1084, %fd1078, 0d3FA55555555502A1;
	fma.rn.f64 	%fd1086, %fd1085, %fd1078, 0d3FC5555555555511;
	fma.rn.f64 	%fd1087, %fd1086, %fd1078, 0d3FE000000000000B;
	fma.rn.f64 	%fd1088, %fd1087, %fd1078, 0d3FF0000000000000;
	fma.rn.f64 	%fd1089, %fd1088, %fd1078, 0d3FF0000000000000;
	{
	.reg .b32 %temp; 
	mov.b64 	{%r81, %temp}, %fd1089;
	}
	{
	.reg .b32 %temp; 
	mov.b64 	{%temp, %r82}, %fd1089;
	}
	shl.b32 	%r472, %r80, 20;
	add.s32 	%r473, %r472, %r82;
	mov.b64 	%fd2002, {%r81, %r473};
	{
	.reg .b32 %temp; 
	mov.b64 	{%temp, %r474}, %fd6;
	}
	mov.b32 	%f21, %r474;
	abs.f32 	%f7, %f21;
	setp.lt.f32 	%p121, %f7, 0f4086232B;
	@%p121 bra 	$L__BB0_139;
	setp.lt.f64 	%p122, %fd6, 0d0000000000000000;
	add.f64 	%fd1090, %fd6, 0d7FF0000000000000;
	selp.f64 	%fd2002, 0d0000000000000000, %fd1090, %p122;
	setp.geu.f32 	%p123, %f7, 0f40874800;
	@%p123 bra 	$L__BB0_139;
	shr.u32 	%r475, %r80, 31;
	add.s32 	%r476, %r80, %r475;
	shr.s32 	%r477, %r476, 1;
	shl.b32 	%r478, %r477, 20;
	add.s32 	%r479, %r82, %r478;
	mov.b64 	%fd1091, {%r81, %r479};
	sub.s32 	%r480, %r80, %r477;
	shl.b32 	%r481, %r480, 20;
	add.s32 	%r482, %r481, 1072693248;
	mov.b32 	%r483, 0;
	mov.b64 	%fd1092, {%r483, %r482};
	mul.f64 	%fd2002, %fd1092, %fd1091;
	bra.uni 	$L__BB0_139;
$L__BB0_97:
	mov.b64 	%rd61, %fd6;
	mov.b64 	{%r84, %r83}, %rd61;
	and.b32  	%r85, %r83, 2147483647;
	or.b32  	%r403, %r85, %r84;
	setp.ne.s32 	%p84, %r403, 0;
	@%p84 bra 	$L__BB0_108;
	abs.f64 	%fd127, %fd2003;
	setp.neu.f64 	%p113, %fd127, 0d7FF0000000000000;
	@%p113 bra 	$L__BB0_100;
	mov.f64 	%fd1029, 0d0000000000000000;
	mul.rn.f64 	%fd1992, %fd2003, %fd1029;
	mov.b32 	%r738, 1;
	bra.uni 	$L__BB0_103;
$L__BB0_100:
	mul.f64 	%fd1024, %fd2003, 0d3FE45F306DC9C883;
	cvt.rni.s32.f64 	%r737, %fd1024;
	cvt.rn.f64.s32 	%fd1025, %r737;
	fma.rn.f64 	%fd1026, %fd1025, 0dBFF921FB54442D18, %fd2003;
	fma.rn.f64 	%fd1027, %fd1025, 0dBC91A62633145C00, %fd1026;
	fma.rn.f64 	%fd1992, %fd1025, 0dB97B839A252049C0, %fd1027;
	setp.ltu.f64 	%p114, %fd127, 0d41E0000000000000;
	@%p114 bra 	$L__BB0_102;
	{ // callseq 16, 0
	.param .b64 param0;
	st.param.f64 	[param0], %fd2003;
	.param .align 16 .b8 retval0[16];
	call.uni (retval0), 
	__internal_trig_reduction_slowpathd, 
	(
	param0
	);
	ld.param.f64 	%fd1992, [retval0];
	ld.param.b32 	%r737, [retval0+8];
	} // callseq 16
$L__BB0_102:
	add.s32 	%r738, %r737, 1;
$L__BB0_103:
	setp.neu.f64 	%p115, %fd127, 0d7FF0000000000000;
	shl.b32 	%r464, %r738, 6;
	cvt.u64.u32 	%rd82, %r464;
	and.b64  	%rd83, %rd82, 64;
	mov.u64 	%rd84, __cudart_sin_cos_coeffs;
	add.s64 	%rd85, %rd84, %rd83;
	mul.rn.f64 	%fd1030, %fd1992, %fd1992;
	and.b32  	%r465, %r738, 1;
	setp.eq.b32 	%p116, %r465, 1;
	selp.f64 	%fd1031, 0dBDA8FF8320FD8164, 0d3DE5DB65F9785EBA, %p116;
	ld.global.nc.v2.f64 	{%fd1032, %fd1033}, [%rd85];
	fma.rn.f64 	%fd1034, %fd1031, %fd1030, %fd1032;
	fma.rn.f64 	%fd1035, %fd1034, %fd1030, %fd1033;
	ld.global.nc.v2.f64 	{%fd1036, %fd1037}, [%rd85+16];
	fma.rn.f64 	%fd1038, %fd1035, %fd1030, %fd1036;
	fma.rn.f64 	%fd1039, %fd1038, %fd1030, %fd1037;
	ld.global.nc.v2.f64 	{%fd1040, %fd1041}, [%rd85+32];
	fma.rn.f64 	%fd1042, %fd1039, %fd1030, %fd1040;
	fma.rn.f64 	%fd1043, %fd1042, %fd1030, %fd1041;
	fma.rn.f64 	%fd1044, %fd1043, %fd1992, %fd1992;
	fma.rn.f64 	%fd1045, %fd1043, %fd1030, 0d3FF0000000000000;
	selp.f64 	%fd1046, %fd1045, %fd1044, %p116;
	and.b32  	%r466, %r738, 2;
	setp.eq.s32 	%p117, %r466, 0;
	mov.f64 	%fd1047, 0d0000000000000000;
	sub.f64 	%fd1048, %fd1047, %fd1046;
	selp.f64 	%fd2002, %fd1046, %fd1048, %p117;
	@%p115 bra 	$L__BB0_105;
	mov.f64 	%fd1054, 0d0000000000000000;
	mul.rn.f64 	%fd1993, %fd2003, %fd1054;
	mov.b32 	%r739, 0;
	bra.uni 	$L__BB0_107;
$L__BB0_105:
	mul.f64 	%fd1049, %fd2003, 0d3FE45F306DC9C883;
	cvt.rni.s32.f64 	%r739, %fd1049;
	cvt.rn.f64.s32 	%fd1050, %r739;
	fma.rn.f64 	%fd1051, %fd1050, 0dBFF921FB54442D18, %fd2003;
	fma.rn.f64 	%fd1052, %fd1050, 0dBC91A62633145C00, %fd1051;
	fma.rn.f64 	%fd1993, %fd1050, 0dB97B839A252049C0, %fd1052;
	setp.ltu.f64 	%p118, %fd127, 0d41E0000000000000;
	@%p118 bra 	$L__BB0_107;
	{ // callseq 17, 0
	.param .b64 param0;
	st.param.f64 	[param0], %fd2003;
	.param .align 16 .b8 retval0[16];
	call.uni (retval0), 
	__internal_trig_reduction_slowpathd, 
	(
	param0
	);
	ld.param.f64 	%fd1993, [retval0];
	ld.param.b32 	%r739, [retval0+8];
	} // callseq 17
$L__BB0_107:
	shl.b32 	%r469, %r739, 6;
	cvt.u64.u32 	%rd86, %r469;
	and.b64  	%rd87, %rd86, 64;
	add.s64 	%rd89, %rd84, %rd87;
	mul.rn.f64 	%fd1055, %fd1993, %fd1993;
	and.b32  	%r470, %r739, 1;
	setp.eq.b32 	%p119, %r470, 1;
	selp.f64 	%fd1056, 0dBDA8FF8320FD8164, 0d3DE5DB65F9785EBA, %p119;
	ld.global.nc.v2.f64 	{%fd1057, %fd1058}, [%rd89];
	fma.rn.f64 	%fd1059, %fd1056, %fd1055, %fd1057;
	fma.rn.f64 	%fd1060, %fd1059, %fd1055, %fd1058;
	ld.global.nc.v2.f64 	{%fd1061, %fd1062}, [%rd89+16];
	fma.rn.f64 	%fd1063, %fd1060, %fd1055, %fd1061;
	fma.rn.f64 	%fd1064, %fd1063, %fd1055, %fd1062;
	ld.global.nc.v2.f64 	{%fd1065, %fd1066}, [%rd89+32];
	fma.rn.f64 	%fd1067, %fd1064, %fd1055, %fd1065;
	fma.rn.f64 	%fd1068, %fd1067, %fd1055, %fd1066;
	fma.rn.f64 	%fd1069, %fd1068, %fd1993, %fd1993;
	fma.rn.f64 	%fd1070, %fd1068, %fd1055, 0d3FF0000000000000;
	selp.f64 	%fd1071, %fd1070, %fd1069, %p119;
	and.b32  	%r471, %r739, 2;
	setp.eq.s32 	%p120, %r471, 0;
	mov.f64 	%fd1072, 0d0000000000000000;
	sub.f64 	%fd1073, %fd1072, %fd1071;
	selp.f64 	%fd2003, %fd1071, %fd1073, %p120;
	bra.uni 	$L__BB0_139;
$L__BB0_108:
	setp.lt.u32 	%p85, %r4, 2146435072;
	@%p85 bra 	$L__BB0_112;
	setp.eq.s32 	%p109, %r84, 0;
	setp.eq.s32 	%p110, %r85, 2146435072;
	and.pred  	%p111, %p109, %p110;
	@%p111 bra 	$L__BB0_111;
	sub.f64 	%fd2002, %fd2003, %fd2003;
	mov.f64 	%fd2003, %fd2002;
	bra.uni 	$L__BB0_139;
$L__BB0_111:
	setp.gt.s32 	%p112, %r83, -1;
	sub.f64 	%fd1023, %fd2003, %fd2003;
	selp.f64 	%fd2002, %fd6, 0d0000000000000000, %p112;
	selp.f64 	%fd2003, %fd1023, 0d0000000000000000, %p112;
	bra.uni 	$L__BB0_139;
$L__BB0_112:
	add.s32 	%r404, %r83, -1082535490;
	setp.gt.u32 	%p86, %r404, 1084066;
	@%p86 bra 	$L__BB0_126;
	add.f64 	%fd142, %fd6, 0dC0937BE319BA0DA4;
	fma.rn.f64 	%fd948, %fd142, 0d3FF71547652B82FE, 0d4338000000000000;
	{
	.reg .b32 %temp; 
	mov.b64 	{%r94, %temp}, %fd948;
	}
	mov.f64 	%fd949, 0dC338000000000000;
	add.rn.f64 	%fd950, %fd948, %fd949;
	fma.rn.f64 	%fd951, %fd950, 0dBFE62E42FEFA39EF, %fd142;
	fma.rn.f64 	%fd952, %fd950, 0dBC7ABC9E3B39803F, %fd951;
	fma.rn.f64 	%fd953, %fd952, 0d3E5ADE1569CE2BDF, 0d3E928AF3FCA213EA;
	fma.rn.f64 	%fd954, %fd953, %fd952, 0d3EC71DEE62401315;
	fma.rn.f64 	%fd955, %fd954, %fd952, 0d3EFA01997C89EB71;
	fma.rn.f64 	%fd956, %fd955, %fd952, 0d3F2A01A014761F65;
	fma.rn.f64 	%fd957, %fd956, %fd952, 0d3F56C16C1852B7AF;
	fma.rn.f64 	%fd958, %fd957, %fd952, 0d3F81111111122322;
	fma.rn.f64 	%fd959, %fd958, %fd952, 0d3FA55555555502A1;
	fma.rn.f64 	%fd960, %fd959, %fd952, 0d3FC5555555555511;
	fma.rn.f64 	%fd961, %fd960, %fd952, 0d3FE000000000000B;
	fma.rn.f64 	%fd962, %fd961, %fd952, 0d3FF0000000000000;
	fma.rn.f64 	%fd963, %fd962, %fd952, 0d3FF0000000000000;
	{
	.reg .b32 %temp; 
	mov.b64 	{%r95, %temp}, %fd963;
	}
	{
	.reg .b32 %temp; 
	mov.b64 	{%temp, %r96}, %fd963;
	}
	shl.b32 	%r427, %r94, 20;
	add.s32 	%r428, %r427, %r96;
	mov.b64 	%fd1994, {%r95, %r428};
	{
	.reg .b32 %temp; 
	mov.b64 	{%temp, %r429}, %fd142;
	}
	mov.b32 	%f20, %r429;
	abs.f32 	%f8, %f20;
	setp.lt.f32 	%p98, %f8, 0f4086232B;
	@%p98 bra 	$L__BB0_116;
	setp.lt.f64 	%p99, %fd142, 0d0000000000000000;
	add.f64 	%fd964, %fd142, 0d7FF0000000000000;
	selp.f64 	%fd1994, 0d0000000000000000, %fd964, %p99;
	setp.geu.f32 	%p100, %f8, 0f40874800;
	@%p100 bra 	$L__BB0_116;
	shr.u32 	%r430, %r94, 31;
	add.s32 	%r431, %r94, %r430;
	shr.s32 	%r432, %r431, 1;
	shl.b32 	%r433, %r432, 20;
	add.s32 	%r434, %r96, %r433;
	mov.b64 	%fd965, {%r95, %r434};
	sub.s32 	%r435, %r94, %r432;
	shl.b32 	%r436, %r435, 20;
	add.s32 	%r437, %r436, 1072693248;
	mov.b32 	%r438, 0;
	mov.b64 	%fd966, {%r438, %r437};
	mul.f64 	%fd1994, %fd966, %fd965;
$L__BB0_116:
	mov.b64 	%rd70, %fd1994;
	mov.b64 	{%r439, %r440}, %rd70;
	shr.u32 	%r441, %r440, 20;
	add.s32 	%r442, %r441, -247;
	and.b32  	%r443, %r440, 1048575;
	or.b32  	%r444, %r443, 2145386496;
	mov.b64 	%rd71, {%r439, %r444};
	mov.b64 	%fd147, %rd71;
	cvt.u16.u32 	%rs9, %r442;
	shr.u16 	%rs10, %rs9, 15;
	add.s16 	%rs11, %rs9, %rs10;
	shr.s16 	%rs12, %rs11, 1;
	cvt.s32.s16 	%r445, %rs12;
	shl.b32 	%r446, %r445, 20;
	add.s32 	%r447, %r446, 1072693248;
	mov.b32 	%r448, 0;
	mov.b64 	%rd72, {%r448, %r447};
	mov.b64 	%fd148, %rd72;
	sub.s32 	%r449, %r442, %r445;
	shl.b32 	%r450, %r449, 20;
	add.s32 	%r97, %r450, 1072693248;
	abs.f64 	%fd149, %fd2003;
	setp.neu.f64 	%p101, %fd149, 0d7FF0000000000000;
	@%p101 bra 	$L__BB0_118;
	mov.f64 	%fd972, 0d0000000000000000;
	mul.rn.f64 	%fd1996, %fd2003, %fd972;
	mov.b32 	%r741, 1;
	bra.uni 	$L__BB0_121;
$L__BB0_118:
	mul.f64 	%fd967, %fd2003, 0d3FE45F306DC9C883;
	cvt.rni.s32.f64 	%r740, %fd967;
	cvt.rn.f64.s32 	%fd968, %r740;
	fma.rn.f64 	%fd969, %fd968, 0dBFF921FB54442D18, %fd2003;
	fma.rn.f64 	%fd970, %fd968, 0dBC91A62633145C00, %fd969;
	fma.rn.f64 	%fd1996, %fd968, 0dB97B839A252049C0, %fd970;
	setp.ltu.f64 	%p102, %fd149, 0d41E0000000000000;
	@%p102 bra 	$L__BB0_120;
	{ // callseq 14, 0
	.param .b64 param0;
	st.param.f64 	[param0], %fd2003;
	.param .align 16 .b8 retval0[16];
	call.uni (retval0), 
	__internal_trig_reduction_slowpathd, 
	(
	param0
	);
	ld.param.f64 	%fd1996, [retval0];
	ld.param.b32 	%r740, [retval0+8];
	} // callseq 14
$L__BB0_120:
	add.s32 	%r741, %r740, 1;
$L__BB0_121:
	setp.neu.f64 	%p103, %fd149, 0d7FF0000000000000;
	shl.b32 	%r453, %r741, 6;
	cvt.u64.u32 	%rd73, %r453;
	and.b64  	%rd74, %rd73, 64;
	mov.u64 	%rd75, __cudart_sin_cos_coeffs;
	add.s64 	%rd76, %rd75, %rd74;
	mul.rn.f64 	%fd973, %fd1996, %fd1996;
	and.b32  	%r454, %r741, 1;
	setp.eq.b32 	%p104, %r454, 1;
	selp.f64 	%fd974, 0dBDA8FF8320FD8164, 0d3DE5DB65F9785EBA, %p104;
	ld.global.nc.v2.f64 	{%fd975, %fd976}, [%rd76];
	fma.rn.f64 	%fd977, %fd974, %fd973, %fd975;
	fma.rn.f64 	%fd978, %fd977, %fd973, %fd976;
	ld.global.nc.v2.f64 	{%fd979, %fd980}, [%rd76+16];
	fma.rn.f64 	%fd981, %fd978, %fd973, %fd979;
	fma.rn.f64 	%fd982, %fd981, %fd973, %fd980;
	ld.global.nc.v2.f64 	{%fd983, %fd984}, [%rd76+32];
	fma.rn.f64 	%fd985, %fd982, %fd973, %fd983;
	fma.rn.f64 	%fd986, %fd985, %fd973, %fd984;
	fma.rn.f64 	%fd987, %fd986, %fd1996, %fd1996;
	fma.rn.f64 	%fd988, %fd986, %fd973, 0d3FF0000000000000;
	selp.f64 	%fd989, %fd988, %fd987, %p104;
	and.b32  	%r455, %r741, 2;
	setp.eq.s32 	%p105, %r455, 0;
	mov.f64 	%fd990, 0d0000000000000000;
	sub.f64 	%fd991, %fd990, %fd989;
	selp.f64 	%fd992, %fd989, %fd991, %p105;
	mul.f64 	%fd993, %fd992, %fd147;
	mul.f64 	%fd155, %fd993, %fd148;
	@%p103 bra 	$L__BB0_123;
	mov.f64 	%fd999, 0d0000000000000000;
	mul.rn.f64 	%fd1997, %fd2003, %fd999;
	mov.b32 	%r742, 0;
	bra.uni 	$L__BB0_125;
$L__BB0_123:
	mul.f64 	%fd994, %fd2003, 0d3FE45F306DC9C883;
	cvt.rni.s32.f64 	%r742, %fd994;
	cvt.rn.f64.s32 	%fd995, %r742;
	fma.rn.f64 	%fd996, %fd995, 0dBFF921FB54442D18, %fd2003;
	fma.rn.f64 	%fd997, %fd995, 0dBC91A62633145C00, %fd996;
	fma.rn.f64 	%fd1997, %fd995, 0dB97B839A252049C0, %fd997;
	setp.ltu.f64 	%p106, %fd149, 0d41E0000000000000;
	@%p106 bra 	$L__BB0_125;
	{ // callseq 15, 0
	.param .b64 param0;
	st.param.f64 	[param0], %fd2003;
	.param .align 16 .b8 retval0[16];
	call.uni (retval0), 
	__internal_trig_reduction_slowpathd, 
	(
	param0
	);
	ld.param.f64 	%fd1997, [retval0];
	ld.param.b32 	%r742, [retval0+8];
	} // callseq 15
$L__BB0_125:
	mov.b32 	%r458, 0;
	mov.b64 	%rd77, {%r458, %r97};
	mov.b64 	%fd1000, %rd77;
	shl.b32 	%r459, %r742, 6;
	cvt.u64.u32 	%rd78, %r459;
	and.b64  	%rd79, %rd78, 64;
	add.s64 	%rd81, %rd75, %rd79;
	mul.rn.f64 	%fd1001, %fd1997, %fd1997;
	and.b32  	%r460, %r742, 1;
	setp.eq.b32 	%p107, %r460, 1;
	selp.f64 	%fd1002, 0dBDA8FF8320FD8164, 0d3DE5DB65F9785EBA, %p107;
	ld.global.nc.v2.f64 	{%fd1003, %fd1004}, [%rd81];
	fma.rn.f64 	%fd1005, %fd1002, %fd1001, %fd1003;
	fma.rn.f64 	%fd1006, %fd1005, %fd1001, %fd1004;
	ld.global.nc.v2.f64 	{%fd1007, %fd1008}, [%rd81+16];
	fma.rn.f64 	%fd1009, %fd1006, %fd1001, %fd1007;
	fma.rn.f64 	%fd1010, %fd1009, %fd1001, %fd1008;
	ld.global.nc.v2.f64 	{%fd1011, %fd1012}, [%rd81+32];
	fma.rn.f64 	%fd1013, %fd1010, %fd1001, %fd1011;
	fma.rn.f64 	%fd1014, %fd1013, %fd1001, %fd1012;
	fma.rn.f64 	%fd1015, %fd1014, %fd1997, %fd1997;
	fma.rn.f64 	%fd1016, %fd1014, %fd1001, 0d3FF0000000000000;
	selp.f64 	%fd1017, %fd1016, %fd1015, %p107;
	and.b32  	%r461, %r742, 2;
	setp.eq.s32 	%p108, %r461, 0;
	mov.f64 	%fd1018, 0d0000000000000000;
	sub.f64 	%fd1019, %fd1018, %fd1017;
	selp.f64 	%fd1020, %fd1017, %fd1019, %p108;
	mul.f64 	%fd1021, %fd1020, %fd147;
	mul.f64 	%fd1022, %fd1021, %fd148;
	mul.f64 	%fd2003, %fd1022, %fd1000;
	mul.f64 	%fd2002, %fd155, %fd1000;
	bra.uni 	$L__BB0_139;
$L__BB0_126:
	fma.rn.f64 	%fd878, %fd6, 0d3FF71547652B82FE, 0d4338000000000000;
	{
	.reg .b32 %temp; 
	mov.b64 	{%r106, %temp}, %fd878;
	}
	mov.f64 	%fd879, 0dC338000000000000;
	add.rn.f64 	%fd880, %fd878, %fd879;
	fma.rn.f64 	%fd881, %fd880, 0dBFE62E42FEFA39EF, %fd6;
	fma.rn.f64 	%fd882, %fd880, 0dBC7ABC9E3B39803F, %fd881;
	fma.rn.f64 	%fd883, %fd882, 0d3E5ADE1569CE2BDF, 0d3E928AF3FCA213EA;
	fma.rn.f64 	%fd884, %fd883, %fd882, 0d3EC71DEE62401315;
	fma.rn.f64 	%fd885, %fd884, %fd882, 0d3EFA01997C89EB71;
	fma.rn.f64 	%fd886, %fd885, %fd882, 0d3F2A01A014761F65;
	fma.rn.f64 	%fd887, %fd886, %fd882, 0d3F56C16C1852B7AF;
	fma.rn.f64 	%fd888, %fd887, %fd882, 0d3F81111111122322;
	fma.rn.f64 	%fd889, %fd888, %fd882, 0d3FA55555555502A1;
	fma.rn.f64 	%fd890, %fd889, %fd882, 0d3FC5555555555511;
	fma.rn.f64 	%fd891, %fd890, %fd882, 0d3FE000000000000B;
	fma.rn.f64 	%fd892, %fd891, %fd882, 0d3FF0000000000000;
	fma.rn.f64 	%fd893, %fd892, %fd882, 0d3FF0000000000000;
	{
	.reg .b32 %temp; 
	mov.b64 	{%r107, %temp}, %fd893;
	}
	{
	.reg .b32 %temp; 
	mov.b64 	{%temp, %r108}, %fd893;
	}
	shl.b32 	%r405, %r106, 20;
	add.s32 	%r406, %r405, %r108;
	mov.b64 	%fd1998, {%r107, %r406};
	{
	.reg .b32 %temp; 
	mov.b64 	{%temp, %r407}, %fd6;
	}
	mov.b32 	%f19, %r407;
	abs.f32 	%f9, %f19;
	setp.lt.f32 	%p87, %f9, 0f4086232B;
	@%p87 bra 	$L__BB0_129;
	setp.lt.f64 	%p88, %fd6, 0d0000000000000000;
	add.f64 	%fd894, %fd6, 0d7FF0000000000000;
	selp.f64 	%fd1998, 0d0000000000000000, %fd894, %p88;
	setp.geu.f32 	%p89, %f9, 0f40874800;
	@%p89 bra 	$L__BB0_129;
	shr.u32 	%r408, %r106, 31;
	add.s32 	%r409, %r106, %r408;
	shr.s32 	%r410, %r409, 1;
	shl.b32 	%r411, %r410, 20;
	add.s32 	%r412, %r108, %r411;
	mov.b64 	%fd895, {%r107, %r412};
	sub.s32 	%r413, %r106, %r410;
	shl.b32 	%r414, %r413, 20;
	add.s32 	%r415, %r414, 1072693248;
	mov.b32 	%r416, 0;
	mov.b64 	%fd896, {%r416, %r415};
	mul.f64 	%fd1998, %fd896, %fd895;
$L__BB0_129:
	abs.f64 	%fd166, %fd2003;
	setp.neu.f64 	%p90, %fd166, 0d7FF0000000000000;
	@%p90 bra 	$L__BB0_131;
	mov.f64 	%fd902, 0d0000000000000000;
	mul.rn.f64 	%fd2000, %fd2003, %fd902;
	mov.b32 	%r744, 1;
	bra.uni 	$L__BB0_134;
$L__BB0_131:
	mul.f64 	%fd897, %fd2003, 0d3FE45F306DC9C883;
	cvt.rni.s32.f64 	%r743, %fd897;
	cvt.rn.f64.s32 	%fd898, %r743;
	fma.rn.f64 	%fd899, %fd898, 0dBFF921FB54442D18, %fd2003;
	fma.rn.f64 	%fd900, %fd898, 0dBC91A62633145C00, %fd899;
	fma.rn.f64 	%fd2000, %fd898, 0dB97B839A252049C0, %fd900;
	setp.ltu.f64 	%p91, %fd166, 0d41E0000000000000;
	@%p91 bra 	$L__BB0_133;
	{ // callseq 12, 0
	.param .b64 param0;
	st.param.f64 	[param0], %fd2003;
	.param .align 16 .b8 retval0[16];
	call.uni (retval0), 
	__internal_trig_reduction_slowpathd, 
	(
	param0
	);
	ld.param.f64 	%fd2000, [retval0];
	ld.param.b32 	%r743, [retval0+8];
	} // callseq 12
$L__BB0_133:
	add.s32 	%r744, %r743, 1;
$L__BB0_134:
	setp.neu.f64 	%p92, %fd166, 0d7FF0000000000000;
	shl.b32 	%r419, %r744, 6;
	cvt.u64.u32 	%rd62, %r419;
	and.b64  	%rd63, %rd62, 64;
	mov.u64 	%rd64, __cudart_sin_cos_coeffs;
	add.s64 	%rd65, %rd64, %rd63;
	mul.rn.f64 	%fd903, %fd2000, %fd2000;
	and.b32  	%r420, %r744, 1;
	setp.eq.b32 	%p93, %r420, 1;
	selp.f64 	%fd904, 0dBDA8FF8320FD8164, 0d3DE5DB65F9785EBA, %p93;
	ld.global.nc.v2.f64 	{%fd905, %fd906}, [%rd65];
	fma.rn.f64 	%fd907, %fd904, %fd903, %fd905;
	fma.rn.f64 	%fd908, %fd907, %fd903, %fd906;
	ld.global.nc.v2.f64 	{%fd909, %fd910}, [%rd65+16];
	fma.rn.f64 	%fd911, %fd908, %fd903, %fd909;
	fma.rn.f64 	%fd912, %fd911, %fd903, %fd910;
	ld.global.nc.v2.f64 	{%fd913, %fd914}, [%rd65+32];
	fma.rn.f64 	%fd915, %fd912, %fd903, %fd913;
	fma.rn.f64 	%fd916, %fd915, %fd903, %fd914;
	fma.rn.f64 	%fd917, %fd916, %fd2000, %fd2000;
	fma.rn.f64 	%fd918, %fd916, %fd903, 0d3FF0000000000000;
	selp.f64 	%fd919, %fd918, %fd917, %p93;
	and.b32  	%r421, %r744, 2;
	setp.eq.s32 	%p94, %r421, 0;
	mov.f64 	%fd920, 0d0000000000000000;
	sub.f64 	%fd921, %fd920, %fd919;
	selp.f64 	%fd172, %fd919, %fd921, %p94;
	@%p92 bra 	$L__BB0_136;
	mov.f64 	%fd927, 0d0000000000000000;
	mul.rn.f64 	%fd2001, %fd2003, %fd927;
	mov.b32 	%r745, 0;
	bra.uni 	$L__BB0_138;
$L__BB0_136:
	mul.f64 	%fd922, %fd2003, 0d3FE45F306DC9C883;
	cvt.rni.s32.f64 	%r745, %fd922;
	cvt.rn.f64.s32 	%fd923, %r745;
	fma.rn.f64 	%fd924, %fd923, 0dBFF921FB54442D18, %fd2003;
	fma.rn.f64 	%fd925, %fd923, 0dBC91A62633145C00, %fd924;
	fma.rn.f64 	%fd2001, %fd923, 0dB97B839A252049C0, %fd925;
	setp.ltu.f64 	%p95, %fd166, 0d41E0000000000000;
	@%p95 bra 	$L__BB0_138;
	{ // callseq 13, 0
	.param .b64 param0;
	st.param.f64 	[param0], %fd2003;
	.param .align 16 .b8 retval0[16];
	call.uni (retval0), 
	__internal_trig_reduction_slowpathd, 
	(
	param0
	);
	ld.param.f64 	%fd2001, [retval0];
	ld.param.b32 	%r745, [retval0+8];
	} // callseq 13
$L__BB0_138:
	shl.b32 	%r424, %r745, 6;
	cvt.u64.u32 	%rd66, %r424;
	and.b64  	%rd67, %rd66, 64;
	add.s64 	%rd69, %rd64, %rd67;
	mul.rn.f64 	%fd928, %fd2001, %fd2001;
	and.b32  	%r425, %r745, 1;
	setp.eq.b32 	%p96, %r425, 1;
	selp.f64 	%fd929, 0dBDA8FF8320FD8164, 0d3DE5DB65F9785EBA, %p96;
	ld.global.nc.v2.f64 	{%fd930, %fd931}, [%rd69];
	fma.rn.f64 	%fd932, %fd929, %fd928, %fd930;
	fma.rn.f64 	%fd933, %fd932, %fd928, %fd931;
	ld.global.nc.v2.f64 	{%fd934, %fd935}, [%rd69+16];
	fma.rn.f64 	%fd936, %fd933, %fd928, %fd934;
	fma.rn.f64 	%fd937, %fd936, %fd928, %fd935;
	ld.global.nc.v2.f64 	{%fd938, %fd939}, [%rd69+32];
	fma.rn.f64 	%fd940, %fd937, %fd928, %fd938;
	fma.rn.f64 	%fd941, %fd940, %fd928, %fd939;
	fma.rn.f64 	%fd942, %fd941, %fd2001, %fd2001;
	fma.rn.f64 	%fd943, %fd941, %fd928, 0d3FF0000000000000;
	selp.f64 	%fd944, %fd943, %fd942, %p96;
	and.b32  	%r426, %r745, 2;
	setp.eq.s32 	%p97, %r426, 0;
	mov.f64 	%fd945, 0d0000000000000000;
	sub.f64 	%fd946, %fd945, %fd944;
	selp.f64 	%fd947, %fd944, %fd946, %p97;
	mul.f64 	%fd2003, %fd1998, %fd947;
	mul.f64 	%fd2002, %fd1998, %fd172;
$L__BB0_139:
	add.f64 	%fd181, %fd2002, 0d3FF0000000000000;
	setp.num.f64 	%p124, %fd181, %fd181;
	setp.num.f64 	%p125, %fd2003, %fd2003;
	and.pred  	%p126, %p124, %p125;
	@%p126 bra 	$L__BB0_157;
	abs.f64 	%fd182, %fd181;
	setp.geu.f64 	%p244, %fd182, 0d2000000000000000;
	abs.f64 	%fd1615, %fd2003;
	setp.geu.f64 	%p245, %fd1615, 0d2000000000000000;
	or.pred  	%p246, %p244, %p245;
	@%p246 bra 	$L__BB0_142;
	mul.f64 	%fd1617, %fd181, 0d4010000000000000;
	mul.f64 	%fd1618, %fd2003, 0d4010000000000000;
	mul.f64 	%fd1619, %fd1618, %fd1618;
	fma.rn.f64 	%fd1620, %fd1617, %fd1617, %fd1619;
	mul.f64 	%fd2005, %fd1620, 0d3FB0000000000000;
	bra.uni 	$L__BB0_143;
$L__BB0_142:
	mul.f64 	%fd1616, %fd2003, %fd2003;
	fma.rn.f64 	%fd2005, %fd181, %fd181, %fd1616;
$L__BB0_143:
	{
	.reg .b32 %temp; 
	mov.b64 	{%temp, %r746}, %fd2005;
	}
	{
	.reg .b32 %temp; 
	mov.b64 	{%r747, %temp}, %fd2005;
	}
	setp.gt.s32 	%p247, %r746, 1048575;
	mov.b32 	%r748, -1023;
	@%p247 bra 	$L__BB0_145;
	mul.f64 	%fd2005, %fd2005, 0d4350000000000000;
	{
	.reg .b32 %temp; 
	mov.b64 	{%temp, %r746}, %fd2005;
	}
	{
	.reg .b32 %temp; 
	mov.b64 	{%r747, %temp}, %fd2005;
	}
	mov.b32 	%r748, -1077;
$L__BB0_145:
	add.s32 	%r615, %r746, -1;
	setp.gt.u32 	%p248, %r615, 2146435070;
	@%p248 bra 	$L__BB0_149;
	shr.u32 	%r618, %r746, 20;
	add.s32 	%r749, %r748, %r618;
	and.b32  	%r619, %r746, 1048575;
	or.b32  	%r620, %r619, 1072693248;
	mov.b64 	%fd2006, {%r747, %r620};
	setp.lt.u32 	%p250, %r620, 1073127583;
	@%p250 bra 	$L__BB0_148;
	{
	.reg .b32 %temp; 
	mov.b64 	{%r621, %temp}, %fd2006;
	}
	{
	.reg .b32 %temp; 
	mov.b64 	{%temp, %r622}, %fd2006;
	}
	add.s32 	%r623, %r622, -1048576;
	mov.b64 	%fd2006, {%r621, %r623};
	add.s32 	%r749, %r749, 1;
$L__BB0_148:
	add.f64 	%fd1622, %fd2006, 0dBFF0000000000000;
	add.f64 	%fd1623, %fd2006, 0d3FF0000000000000;
	rcp.approx.ftz.f64 	%fd1624, %fd1623;
	neg.f64 	%fd1625, %fd1623;
	fma.rn.f64 	%fd1626, %fd1625, %fd1624, 0d3FF0000000000000;
	fma.rn.f64 	%fd1627, %fd1626, %fd1626, %fd1626;
	fma.rn.f64 	%fd1628, %fd1627, %fd1624, %fd1624;
	mul.f64 	%fd1629, %fd1622, %fd1628;
	fma.rn.f64 	%fd1630, %fd1622, %fd1628, %fd1629;
	mul.f64 	%fd1631, %fd1630, %fd1630;
	fma.rn.f64 	%fd1632, %fd1631, 0d3EB1380B3AE80F1E, 0d3ED0EE258B7A8B04;
	fma.rn.f64 	%fd1633, %fd1632, %fd1631, 0d3EF3B2669F02676F;
	fma.rn.f64 	%fd1634, %fd1633, %fd1631, 0d3F1745CBA9AB0956;
	fma.rn.f64 	%fd1635, %fd1634, %fd1631, 0d3F3C71C72D1B5154;
	fma.rn.f64 	%fd1636, %fd1635, %fd1631, 0d3F624924923BE72D;
	fma.rn.f64 	%fd1637, %fd1636, %fd1631, 0d3F8999999999A3C4;
	fma.rn.f64 	%fd1638, %fd1637, %fd1631, 0d3FB5555555555554;
	sub.f64 	%fd1639, %fd1622, %fd1630;
	add.f64 	%fd1640, %fd1639, %fd1639;
	neg.f64 	%fd1641, %fd1630;
	fma.rn.f64 	%fd1642, %fd1641, %fd1622, %fd1640;
	mul.f64 	%fd1643, %fd1628, %fd1642;
	mul.f64 	%fd1644, %fd1631, %fd1638;
	fma.rn.f64 	%fd1645, %fd1644, %fd1630, %fd1643;
	xor.b32  	%r624, %r749, -2147483648;
	mov.b32 	%r625, 1127219200;
	mov.b64 	%fd1646, {%r624, %r625};
	sub.f64 	%fd1647, %fd1646, %fd3;
	fma.rn.f64 	%fd1648, %fd1647, 0d3FE62E42FEFA39EF, %fd1630;
	fma.rn.f64 	%fd1649, %fd1647, 0dBFE62E42FEFA39EF, %fd1648;
	sub.f64 	%fd1650, %fd1649, %fd1630;
	sub.f64 	%fd1651, %fd1645, %fd1650;
	fma.rn.f64 	%fd1652, %fd1647, 0d3C7ABC9E3B39803F, %fd1651;
	add.f64 	%fd2049, %fd1648, %fd1652;
	bra.uni 	$L__BB0_150;
$L__BB0_149:
	fma.rn.f64 	%fd1621, %fd2005, 0d7FF0000000000000, 0d7FF0000000000000;
	{
	.reg .b32 %temp; 
	mov.b64 	{%temp, %r616}, %fd2005;
	}
	and.b32  	%r617, %r616, 2147483647;
	setp.eq.s32 	%p249, %r617, 0;
	selp.f64 	%fd2049, 0dFFF0000000000000, %fd1621, %p249;
$L__BB0_150:
	setp.leu.f64 	%p251, %fd1615, %fd182;
	setp.gt.f64 	%p252, %fd1615, %fd182;
	selp.f64 	%fd195, %fd1615, %fd182, %p252;
	selp.f64 	%fd1653, %fd182, %fd1615, %p252;
	div.rn.f64 	%fd1654, %fd1653, %fd195;
	mul.f64 	%fd1655, %fd1654, %fd1654;
	fma.rn.f64 	%fd1656, %fd1655, 0dBEF53E1D2A25FF7E, 0d3F2D3B63DBB65B49;
	fma.rn.f64 	%fd1657, %fd1656, %fd1655, 0dBF5312788DDE082E;
	fma.rn.f64 	%fd1658, %fd1657, %fd1655, 0d3F6F9690C8249315;
	fma.rn.f64 	%fd1659, %fd1658, %fd1655, 0dBF82CF5AABC7CF0D;
	fma.rn.f64 	%fd1660, %fd1659, %fd1655, 0d3F9162B0B2A3BFDE;
	fma.rn.f64 	%fd1661, %fd1660, %fd1655, 0dBF9A7256FEB6FC6B;
	fma.rn.f64 	%fd1662, %fd1661, %fd1655, 0d3FA171560CE4A489;
	fma.rn.f64 	%fd1663, %fd1662, %fd1655, 0dBFA4F44D841450E4;
	fma.rn.f64 	%fd1664, %fd1663, %fd1655, 0d3FA7EE3D3F36BB95;
	fma.rn.f64 	%fd1665, %fd1664, %fd1655, 0dBFAAD32AE04A9FD1;
	fma.rn.f64 	%fd1666, %fd1665, %fd1655, 0d3FAE17813D66954F;
	fma.rn.f64 	%fd1667, %fd1666, %fd1655, 0dBFB11089CA9A5BCD;
	fma.rn.f64 	%fd1668, %fd1667, %fd1655, 0d3FB3B12B2DB51738;
	fma.rn.f64 	%fd1669, %fd1668, %fd1655, 0dBFB745D022F8DC5C;
	fma.rn.f64 	%fd1670, %fd1669, %fd1655, 0d3FBC71C709DFE927;
	fma.rn.f64 	%fd1671, %fd1670, %fd1655, 0dBFC2492491FA1744;
	fma.rn.f64 	%fd1672, %fd1671, %fd1655, 0d3FC99999999840D2;
	fma.rn.f64 	%fd1673, %fd1672, %fd1655, 0dBFD555555555544C;
	mul.f64 	%fd1674, %fd1655, %fd1673;
	fma.rn.f64 	%fd196, %fd1674, %fd1654, %fd1654;
	@%p251 bra 	$L__BB0_152;
	{
	.reg .b32 %temp; 
	mov.b64 	{%temp, %r627}, %fd181;
	}
	setp.lt.s32 	%p254, %r627, 0;
	neg.f64 	%fd1677, %fd196;
	selp.f64 	%fd1678, %fd196, %fd1677, %p254;
	add.f64 	%fd2008, %fd1678, 0d3FF921FB54442D18;
	bra.uni 	$L__BB0_153;
$L__BB0_152:
	{
	.reg .b32 %temp; 
	mov.b64 	{%temp, %r626}, %fd181;
	}
	setp.lt.s32 	%p253, %r626, 0;
	mov.f64 	%fd1675, 0d400921FB54442D18;
	sub.f64 	%fd1676, %fd1675, %fd196;
	selp.f64 	%fd2008, %fd1676, %fd196, %p253;
$L__BB0_153:
	setp.neu.f64 	%p255, %fd195, 0d0000000000000000;
	@%p255 bra 	$L__BB0_155;
	{
	.reg .b32 %temp; 
	mov.b64 	{%temp, %r629}, %fd181;
	}
	setp.lt.s32 	%p258, %r629, 0;
	selp.f64 	%fd2009, 0d400921FB54442D18, 0d0000000000000000, %p258;
	bra.uni 	$L__BB0_156;
$L__BB0_155:
	setp.eq.f64 	%p256, %fd182, %fd1615;
	{
	.reg .b32 %temp; 
	mov.b64 	{%temp, %r628}, %fd181;
	}
	setp.lt.s32 	%p257, %r628, 0;
	selp.f64 	%fd1679, 0d4002D97C7F3321D2, 0d3FE921FB54442D18, %p257;
	selp.f64 	%fd2009, %fd1679, %fd2008, %p256;
$L__BB0_156:
	add.rn.f64 	%fd1680, %fd182, %fd1615;
	setp.nan.f64 	%p259, %fd1680, %fd1680;
	copysign.f64 	%fd1681, %fd2003, %fd2009;
	selp.f64 	%fd2050, %fd1680, %fd1681, %p259;
	bra.uni 	$L__BB0_247;
$L__BB0_157:
	abs.f64 	%fd204, %fd181;
	abs.f64 	%fd205, %fd2003;
	setp.lt.f64 	%p127, %fd204, %fd205;
	selp.f64 	%fd206, %fd205, %fd204, %p127;
	selp.f64 	%fd207, %fd204, %fd205, %p127;
	setp.leu.f64 	%p128, %fd207, 0d7FD1CCF385EBC8A0;
	@%p128 bra 	$L__BB0_172;
	div.rn.f64 	%fd1532, %fd181, 0d4005BF0A8B145769;
	div.rn.f64 	%fd1533, %fd2003, 0d4005BF0A8B145769;
	abs.f64 	%fd1534, %fd1532;
	abs.f64 	%fd1535, %fd1533;
	mov.b64 	%rd102, %fd1535;
	mov.b64 	%rd103, %fd1534;
	min.u64 	%rd104, %rd102, %rd103;
	mov.b64 	%fd1536, %rd104;
	max.u64 	%rd105, %rd103, %rd102;
	mov.b64 	%fd1537, %rd105;
	{
	.reg .b32 %temp; 
	mov.b64 	{%temp, %r591}, %fd1537;
	}
	and.b32  	%r592, %r591, -4194304;
	xor.b32  	%r593, %r592, 2144337920;
	mov.b32 	%r594, 0;
	mov.b64 	%fd1538, {%r594, %r593};
	mul.f64 	%fd1539, %fd1538, %fd1536;
	mul.f64 	%fd1540, %fd1538, %fd1537;
	mul.f64 	%fd1541, %fd1539, %fd1539;
	fma.rn.f64 	%fd1542, %fd1540, %fd1540, %fd1541;
	min.f64 	%fd1543, %fd1542, 0d7FEFFFFFFFFFFFFF;
	rsqrt.approx.ftz.f64 	%fd1544, %fd1543;
	mul.rn.f64 	%fd1545, %fd1544, %fd1544;
	neg.f64 	%fd1546, %fd1545;
	fma.rn.f64 	%fd1547, %fd1543, %fd1546, 0d3FF0000000000000;
	fma.rn.f64 	%fd1548, %fd1547, 0d3FD8000000000000, 0d3FE0000000000000;
	mul.rn.f64 	%fd1549, %fd1547, %fd1544;
	fma.rn.f64 	%fd1550, %fd1548, %fd1549, %fd1544;
	mul.f64 	%fd1551, %fd1542, %fd1550;
	or.b32  	%r595, %r592, 1048576;
	mov.b64 	%fd1552, {%r594, %r595};
	mul.f64 	%fd1553, %fd1552, %fd1551;
	setp.eq.f64 	%p230, %fd1536, 0d0000000000000000;
	selp.f64 	%fd1554, %fd1537, %fd1553, %p230;
	{
	.reg .b32 %temp; 
	mov.b64 	{%temp, %r596}, %fd1536;
	}
	setp.lt.u32 	%p231, %r596, %r2;
	selp.f64 	%fd2010, %fd1554, %fd1536, %p231;
	{
	.reg .b32 %temp; 
	mov.b64 	{%temp, %r750}, %fd2010;
	}
	{
	.reg .b32 %temp; 
	mov.b64 	{%r751, %temp}, %fd2010;
	}
	setp.gt.s32 	%p232, %r750, 1048575;
	mov.b32 	%r752, -1023;
	@%p232 bra 	$L__BB0_160;
	mul.f64 	%fd2010, %fd2010, 0d4350000000000000;
	{
	.reg .b32 %temp; 
	mov.b64 	{%temp, %r750}, %fd2010;
	}
	{
	.reg .b32 %temp; 
	mov.b64 	{%r751, %temp}, %fd2010;
	}
	mov.b32 	%r752, -1077;
$L__BB0_160:
	add.s32 	%r598, %r750, -1;
	setp.gt.u32 	%p233, %r598, 2146435070;
	@%p233 bra 	$L__BB0_164;
	shr.u32 	%r601, %r750, 20;
	add.s32 	%r753, %r752, %r601;
	and.b32  	%r602, %r750, 1048575;
	or.b32  	%r603, %r602, 1072693248;
	mov.b64 	%fd2011, {%r751, %r603};
	setp.lt.u32 	%p235, %r603, 1073127583;
	@%p235 bra 	$L__BB0_163;
	{
	.reg .b32 %temp; 
	mov.b64 	{%r604, %temp}, %fd2011;
	}
	{
	.reg .b32 %temp; 
	mov.b64 	{%temp, %r605}, %fd2011;
	}
	add.s32 	%r606, %r605, -1048576;
	mov.b64 	%fd2011, {%r604, %r606};
	add.s32 	%r753, %r753, 1;
$L__BB0_163:
	add.f64 	%fd1556, %fd2011, 0dBFF0000000000000;
	add.f64 	%fd1557, %fd2011, 0d3FF0000000000000;
	rcp.approx.ftz.f64 	%fd1558, %fd1557;
	neg.f64 	%fd1559, %fd1557;
	fma.rn.f64 	%fd1560, %fd1559, %fd1558, 0d3FF0000000000000;
	fma.rn.f64 	%fd1561, %fd1560, %fd1560, %fd1560;
	fma.rn.f64 	%fd1562, %fd1561, %fd1558, %fd1558;
	mul.f64 	%fd1563, %fd1556, %fd1562;
	fma.rn.f64 	%fd1564, %fd1556, %fd1562, %fd1563;
	mul.f64 	%fd1565, %fd1564, %fd1564;
	fma.rn.f64 	%fd1566, %fd1565, 0d3EB1380B3AE80F1E, 0d3ED0EE258B7A8B04;
	fma.rn.f64 	%fd1567, %fd1566, %fd1565, 0d3EF3B2669F02676F;
	fma.rn.f64 	%fd1568, %fd1567, %fd1565, 0d3F1745CBA9AB0956;
	fma.rn.f64 	%fd1569, %fd1568, %fd1565, 0d3F3C71C72D1B5154;
	fma.rn.f64 	%fd1570, %fd1569, %fd1565, 0d3F624924923BE72D;
	fma.rn.f64 	%fd1571, %fd1570, %fd1565, 0d3F8999999999A3C4;
	fma.rn.f64 	%fd1572, %fd1571, %fd1565, 0d3FB5555555555554;
	sub.f64 	%fd1573, %fd1556, %fd1564;
	add.f64 	%fd1574, %fd1573, %fd1573;
	neg.f64 	%fd1575, %fd1564;
	fma.rn.f64 	%fd1576, %fd1575, %fd1556, %fd1574;
	mul.f64 	%fd1577, %fd1562, %fd1576;
	mul.f64 	%fd1578, %fd1565, %fd1572;
	fma.rn.f64 	%fd1579, %fd1578, %fd1564, %fd1577;
	xor.b32  	%r607, %r753, -2147483648;
	mov.b32 	%r608, 1127219200;
	mov.b64 	%fd1580, {%r607, %r608};
	sub.f64 	%fd1581, %fd1580, %fd3;
	fma.rn.f64 	%fd1582, %fd1581, 0d3FE62E42FEFA39EF, %fd1564;
	fma.rn.f64 	%fd1583, %fd1581, 0dBFE62E42FEFA39EF, %fd1582;
	sub.f64 	%fd1584, %fd1583, %fd1564;
	sub.f64 	%fd1585, %fd1579, %fd1584;
	fma.rn.f64 	%fd1586, %fd1581, 0d3C7ABC9E3B39803F, %fd1585;
	add.f64 	%fd2012, %fd1582, %fd1586;
	bra.uni 	$L__BB0_165;
$L__BB0_164:
	fma.rn.f64 	%fd1555, %fd2010, 0d7FF0000000000000, 0d7FF0000000000000;
	{
	.reg .b32 %temp; 
	mov.b64 	{%temp, %r599}, %fd2010;
	}
	and.b32  	%r600, %r599, 2147483647;
	setp.eq.s32 	%p234, %r600, 0;
	selp.f64 	%fd2012, 0dFFF0000000000000, %fd1555, %p234;
$L__BB0_165:
	setp.geu.f64 	%p236, %fd204, %fd205;
	div.rn.f64 	%fd1587, %fd207, %fd206;
	mul.f64 	%fd1588, %fd1587, %fd1587;
	fma.rn.f64 	%fd1589, %fd1588, 0dBEF53E1D2A25FF7E, 0d3F2D3B63DBB65B49;
	fma.rn.f64 	%fd1590, %fd1589, %fd1588, 0dBF5312788DDE082E;
	fma.rn.f64 	%fd1591, %fd1590, %fd1588, 0d3F6F9690C8249315;
	fma.rn.f64 	%fd1592, %fd1591, %fd1588, 0dBF82CF5AABC7CF0D;
	fma.rn.f64 	%fd1593, %fd1592, %fd1588, 0d3F9162B0B2A3BFDE;
	fma.rn.f64 	%fd1594, %fd1593, %fd1588, 0dBF9A7256FEB6FC6B;
	fma.rn.f64 	%fd1595, %fd1594, %fd1588, 0d3FA171560CE4A489;
	fma.rn.f64 	%fd1596, %fd1595, %fd1588, 0dBFA4F44D841450E4;
	fma.rn.f64 	%fd1597, %fd1596, %fd1588, 0d3FA7EE3D3F36BB95;
	fma.rn.f64 	%fd1598, %fd1597, %fd1588, 0dBFAAD32AE04A9FD1;
	fma.rn.f64 	%fd1599, %fd1598, %fd1588, 0d3FAE17813D66954F;
	fma.rn.f64 	%fd1600, %fd1599, %fd1588, 0dBFB11089CA9A5BCD;
	fma.rn.f64 	%fd1601, %fd1600, %fd1588, 0d3FB3B12B2DB51738;
	fma.rn.f64 	%fd1602, %fd1601, %fd1588, 0dBFB745D022F8DC5C;
	fma.rn.f64 	%fd1603, %fd1602, %fd1588, 0d3FBC71C709DFE927;
	fma.rn.f64 	%fd1604, %fd1603, %fd1588, 0dBFC2492491FA1744;
	fma.rn.f64 	%fd1605, %fd1604, %fd1588, 0d3FC99999999840D2;
	fma.rn.f64 	%fd1606, %fd1605, %fd1588, 0dBFD555555555544C;
	mul.f64 	%fd1607, %fd1588, %fd1606;
	fma.rn.f64 	%fd217, %fd1607, %fd1587, %fd1587;
	@%p236 bra 	$L__BB0_167;
	{
	.reg .b32 %temp; 
	mov.b64 	{%temp, %r610}, %fd181;
	}
	setp.lt.s32 	%p238, %r610, 0;
	neg.f64 	%fd1610, %fd217;
	selp.f64 	%fd1611, %fd217, %fd1610, %p238;
	add.f64 	%fd2013, %fd1611, 0d3FF921FB54442D18;
	bra.uni 	$L__BB0_168;
$L__BB0_167:
	{
	.reg .b32 %temp; 
	mov.b64 	{%temp, %r609}, %fd181;
	}
	setp.lt.s32 	%p237, %r609, 0;
	mov.f64 	%fd1608, 0d400921FB54442D18;
	sub.f64 	%fd1609, %fd1608, %fd217;
	selp.f64 	%fd2013, %fd1609, %fd217, %p237;
$L__BB0_168:
	setp.neu.f64 	%p239, %fd206, 0d0000000000000000;
	@%p239 bra 	$L__BB0_170;
	{
	.reg .b32 %temp; 
	mov.b64 	{%temp, %r612}, %fd181;
	}
	setp.lt.s32 	%p242, %r612, 0;
	selp.f64 	%fd2014, 0d400921FB54442D18, 0d0000000000000000, %p242;
	bra.uni 	$L__BB0_171;
$L__BB0_170:
	setp.eq.f64 	%p240, %fd204, %fd205;
	{
	.reg .b32 %temp; 
	mov.b64 	{%temp, %r611}, %fd181;
	}
	setp.lt.s32 	%p241, %r611, 0;
	selp.f64 	%fd1612, 0d4002D97C7F3321D2, 0d3FE921FB54442D18, %p241;
	selp.f64 	%fd2014, %fd1612, %fd2013, %p240;
$L__BB0_171:
	add.rn.f64 	%fd1613, %fd204, %fd205;
	setp.nan.f64 	%p243, %fd1613, %fd1613;
	copysign.f64 	%fd1614, %fd2003, %fd2014;
	selp.f64 	%fd2050, %fd1613, %fd1614, %p243;
	add.f64 	%fd2049, %fd2012, 0d3FF0000000000000;
	bra.uni 	$L__BB0_247;
$L__BB0_172:
	setp.neu.f64 	%p129, %fd206, 0d3FF0000000000000;
	@%p129 bra 	$L__BB0_191;
	setp.geu.f64 	%p210, %fd207, 0d20CA2FE76A3F9475;
	@%p210 bra 	$L__BB0_178;
	setp.geu.f64 	%p224, %fd204, %fd205;
	mul.f64 	%fd1503, %fd207, %fd207;
	fma.rn.f64 	%fd1504, %fd1503, 0dBEF53E1D2A25FF7E, 0d3F2D3B63DBB65B49;
	fma.rn.f64 	%fd1505, %fd1504, %fd1503, 0dBF5312788DDE082E;
	fma.rn.f64 	%fd1506, %fd1505, %fd1503, 0d3F6F9690C8249315;
	fma.rn.f64 	%fd1507, %fd1506, %fd1503, 0dBF82CF5AABC7CF0D;
	fma.rn.f64 	%fd1508, %fd1507, %fd1503, 0d3F9162B0B2A3BFDE;
	fma.rn.f64 	%fd1509, %fd1508, %fd1503, 0dBF9A7256FEB6FC6B;
	fma.rn.f64 	%fd1510, %fd1509, %fd1503, 0d3FA171560CE4A489;
	fma.rn.f64 	%fd1511, %fd1510, %fd1503, 0dBFA4F44D841450E4;
	fma.rn.f64 	%fd1512, %fd1511, %fd1503, 0d3FA7EE3D3F36BB95;
	fma.rn.f64 	%fd1513, %fd1512, %fd1503, 0dBFAAD32AE04A9FD1;
	fma.rn.f64 	%fd1514, %fd1513, %fd1503, 0d3FAE17813D66954F;
	fma.rn.f64 	%fd1515, %fd1514, %fd1503, 0dBFB11089CA9A5BCD;
	fma.rn.f64 	%fd1516, %fd1515, %fd1503, 0d3FB3B12B2DB51738;
	fma.rn.f64 	%fd1517, %fd1516, %fd1503, 0dBFB745D022F8DC5C;
	fma.rn.f64 	%fd1518, %fd1517, %fd1503, 0d3FBC71C709DFE927;
	fma.rn.f64 	%fd1519, %fd1518, %fd1503, 0dBFC2492491FA1744;
	fma.rn.f64 	%fd1520, %fd1519, %fd1503, 0d3FC99999999840D2;
	fma.rn.f64 	%fd1521, %fd1520, %fd1503, 0dBFD555555555544C;
	mul.f64 	%fd1522, %fd1503, %fd1521;
	fma.rn.f64 	%fd226, %fd1522, %fd207, %fd207;
	@%p224 bra 	$L__BB0_176;
	{
	.reg .b32 %temp; 
	mov.b64 	{%temp, %r588}, %fd181;
	}
	setp.lt.s32 	%p226, %r588, 0;
	neg.f64 	%fd1525, %fd226;
	selp.f64 	%fd1526, %fd226, %fd1525, %p226;
	add.f64 	%fd2015, %fd1526, 0d3FF921FB54442D18;
	bra.uni 	$L__BB0_177;
$L__BB0_176:
	{
	.reg .b32 %temp; 
	mov.b64 	{%temp, %r587}, %fd181;
	}
	setp.lt.s32 	%p225, %r587, 0;
	mov.f64 	%fd1523, 0d400921FB54442D18;
	sub.f64 	%fd1524, %fd1523, %fd226;
	selp.f64 	%fd2015, %fd1524, %fd226, %p225;
$L__BB0_177:
	add.rn.f64 	%fd1527, %fd204, %fd205;
	setp.eq.f64 	%p227, %fd204, %fd205;
	{
	.reg .b32 %temp; 
	mov.b64 	{%temp, %r589}, %fd181;
	}
	setp.lt.s32 	%p228, %r589, 0;
	selp.f64 	%fd1528, 0d4002D97C7F3321D2, 0d3FE921FB54442D18, %p228;
	selp.f64 	%fd1529, %fd1528, %fd2015, %p227;
	setp.nan.f64 	%p229, %fd1527, %fd1527;
	copysign.f64 	%fd1530, %fd2003, %fd1529;
	selp.f64 	%fd2050, %fd1527, %fd1530, %p229;
	mul.f64 	%fd1531, %fd207, 0d3FE0000000000000;
	mul.f64 	%fd2049, %fd207, %fd1531;
	bra.uni 	$L__BB0_247;
$L__BB0_178:
	mul.f64 	%fd232, %fd207, %fd207;
	{
	.reg .b32 %temp; 
	mov.b64 	{%temp, %r570}, %fd232;
	}
	mov.b32 	%f24, %r570;
	setp.geu.f32 	%p211, %f24, 0f3FE55555;
	setp.leu.f32 	%p212, %f24, 0fBFD99999;
	or.pred  	%p213, %p211, %p212;
	@%p213 bra 	$L__BB0_180;
	add.f64 	%fd1461, %fd232, 0d4000000000000000;
	div.rn.f64 	%fd1462, %fd232, %fd1461;
	neg.f64 	%fd1463, %fd232;
	mul.f64 	%fd1464, %fd1462, %fd1463;
	add.f64 	%fd1465, %fd232, %fd1464;
	mul.f64 	%fd1466, %fd1465, %fd1465;
	fma.rn.f64 	%fd1467, %fd1466, 0d3EB372FB2FBE14B5, 0d3ED087FFCEB2DC44;
	fma.rn.f64 	%fd1468, %fd1467, %fd1466, 0d3EF3B9FF890F468C;
	fma.rn.f64 	%fd1469, %fd1468, %fd1466, 0d3F17457EFD51BAF8;
	fma.rn.f64 	%fd1470, %fd1469, %fd1466, 0d3F3C71C8DE3CE825;
	fma.rn.f64 	%fd1471, %fd1470, %fd1466, 0d3F6249248FA4661F;
	fma.rn.f64 	%fd1472, %fd1471, %fd1466, 0d3F899999999D70C4;
	fma.rn.f64 	%fd1473, %fd1472, %fd1466, 0d3FB5555555555462;
	mul.f64 	%fd1474, %fd1466, %fd1473;
	fma.rn.f64 	%fd1475, %fd1474, %fd1465, %fd1464;
	add.f64 	%fd2018, %fd232, %fd1475;
	bra.uni 	$L__BB0_187;
$L__BB0_180:
	add.f64 	%fd2016, %fd232, 0d3FF0000000000000;
	{
	.reg .b32 %temp; 
	mov.b64 	{%temp, %r754}, %fd2016;
	}
	{
	.reg .b32 %temp; 
	mov.b64 	{%r755, %temp}, %fd2016;
	}
	setp.gt.s32 	%p214, %r754, 1048575;
	mov.b32 	%r756, -1023;
	@%p214 bra 	$L__BB0_182;
	mul.f64 	%fd2016, %fd2016, 0d4350000000000000;
	{
	.reg .b32 %temp; 
	mov.b64 	{%temp, %r754}, %fd2016;
	}
	{
	.reg .b32 %temp; 
	mov.b64 	{%r755, %temp}, %fd2016;
	}
	mov.b32 	%r756, -1077;
$L__BB0_182:
	add.s32 	%r573, %r754, -1;
	setp.gt.u32 	%p215, %r573, 2146435070;
	@%p215 bra 	$L__BB0_186;
	shr.u32 	%r576, %r754, 20;
	add.s32 	%r757, %r756, %r576;
	and.b32  	%r577, %r754, 1048575;
	or.b32  	%r578, %r577, 1072693248;
	mov.b64 	%fd2017, {%r755, %r578};
	setp.lt.u32 	%p217, %r578, 1073127583;
	@%p217 bra 	$L__BB0_185;
	{
	.reg .b32 %temp; 
	mov.b64 	{%r579, %temp}, %fd2017;
	}
	{
	.reg .b32 %temp; 
	mov.b64 	{%temp, %r580}, %fd2017;
	}
	add.s32 	%r581, %r580, -1048576;
	mov.b64 	%fd2017, {%r579, %r581};
	add.s32 	%r757, %r757, 1;
$L__BB0_185:
	add.f64 	%fd1430, %fd2017, 0dBFF0000000000000;
	add.f64 	%fd1431, %fd2017, 0d3FF0000000000000;
	rcp.approx.ftz.f64 	%fd1432, %fd1431;
	neg.f64 	%fd1433, %fd1431;
	fma.rn.f64 	%fd1434, %fd1433, %fd1432, 0d3FF0000000000000;
	fma.rn.f64 	%fd1435, %fd1434, %fd1434, %fd1434;
	fma.rn.f64 	%fd1436, %fd1435, %fd1432, %fd1432;
	mul.f64 	%fd1437, %fd1430, %fd1436;
	fma.rn.f64 	%fd1438, %fd1430, %fd1436, %fd1437;
	mul.f64 	%fd1439, %fd1438, %fd1438;
	fma.rn.f64 	%fd1440, %fd1439, 0d3EB1380B3AE80F1E, 0d3ED0EE258B7A8B04;
	fma.rn.f64 	%fd1441, %fd1440, %fd1439, 0d3EF3B2669F02676F;
	fma.rn.f64 	%fd1442, %fd1441, %fd1439, 0d3F1745CBA9AB0956;
	fma.rn.f64 	%fd1443, %fd1442, %fd1439, 0d3F3C71C72D1B5154;
	fma.rn.f64 	%fd1444, %fd1443, %fd1439, 0d3F624924923BE72D;
	fma.rn.f64 	%fd1445, %fd1444, %fd1439, 0d3F8999999999A3C4;
	fma.rn.f64 	%fd1446, %fd1445, %fd1439, 0d3FB5555555555554;
	sub.f64 	%fd1447, %fd1430, %fd1438;
	add.f64 	%fd1448, %fd1447, %fd1447;
	neg.f64 	%fd1449, %fd1438;
	fma.rn.f64 	%fd1450, %fd1449, %fd1430, %fd1448;
	mul.f64 	%fd1451, %fd1436, %fd1450;
	mul.f64 	%fd1452, %fd1439, %fd1446;
	fma.rn.f64 	%fd1453, %fd1452, %fd1438, %fd1451;
	xor.b32  	%r582, %r757, -2147483648;
	mov.b32 	%r583, 1127219200;
	mov.b64 	%fd1454, {%r582, %r583};
	sub.f64 	%fd1455, %fd1454, %fd3;
	fma.rn.f64 	%fd1456, %fd1455, 0d3FE62E42FEFA39EF, %fd1438;
	fma.rn.f64 	%fd1457, %fd1455, 0dBFE62E42FEFA39EF, %fd1456;
	sub.f64 	%fd1458, %fd1457, %fd1438;
	sub.f64 	%fd1459, %fd1453, %fd1458;
	fma.rn.f64 	%fd1460, %fd1455, 0d3C7ABC9E3B39803F, %fd1459;
	add.f64 	%fd2018, %fd1456, %fd1460;
	bra.uni 	$L__BB0_187;
$L__BB0_186:
	fma.rn.f64 	%fd1429, %fd2016, 0d7FF0000000000000, 0d7FF0000000000000;
	{
	.reg .b32 %temp; 
	mov.b64 	{%temp, %r574}, %fd2016;
	}
	and.b32  	%r575, %r574, 2147483647;
	setp.eq.s32 	%p216, %r575, 0;
	selp.f64 	%fd2018, 0dFFF0000000000000, %fd1429, %p216;
$L__BB0_187:
	setp.geu.f64 	%p218, %fd204, %fd205;
	fma.rn.f64 	%fd1476, %fd232, 0dBEF53E1D2A25FF7E, 0d3F2D3B63DBB65B49;
	fma.rn.f64 	%fd1477, %fd1476, %fd232, 0dBF5312788DDE082E;
	fma.rn.f64 	%fd1478, %fd1477, %fd232, 0d3F6F9690C8249315;
	fma.rn.f64 	%fd1479, %fd1478, %fd232, 0dBF82CF5AABC7CF0D;
	fma.rn.f64 	%fd1480, %fd1479, %fd232, 0d3F9162B0B2A3BFDE;
	fma.rn.f64 	%fd1481, %fd1480, %fd232, 0dBF9A7256FEB6FC6B;
	fma.rn.f64 	%fd1482, %fd1481, %fd232, 0d3FA171560CE4A489;
	fma.rn.f64 	%fd1483, %fd1482, %fd232, 0dBFA4F44D841450E4;
	fma.rn.f64 	%fd1484, %fd1483, %fd232, 0d3FA7EE3D3F36BB95;
	fma.rn.f64 	%fd1485, %fd1484, %fd232, 0dBFAAD32AE04A9FD1;
	fma.rn.f64 	%fd1486, %fd1485, %fd232, 0d3FAE17813D66954F;
	fma.rn.f64 	%fd1487, %fd1486, %fd232, 0dBFB11089CA9A5BCD;
	fma.rn.f64 	%fd1488, %fd1487, %fd232, 0d3FB3B12B2DB51738;
	fma.rn.f64 	%fd1489, %fd1488, %fd232, 0dBFB745D022F8DC5C;
	fma.rn.f64 	%fd1490, %fd1489, %fd232, 0d3FBC71C709DFE927;
	fma.rn.f64 	%fd1491, %fd1490, %fd232, 0dBFC2492491FA1744;
	fma.rn.f64 	%fd1492, %fd1491, %fd232, 0d3FC99999999840D2;
	fma.rn.f64 	%fd1493, %fd1492, %fd232, 0dBFD555555555544C;
	mul.f64 	%fd1494, %fd232, %fd1493;
	fma.rn.f64 	%fd243, %fd1494, %fd207, %fd207;
	@%p218 bra 	$L__BB0_189;
	{
	.reg .b32 %temp; 
	mov.b64 	{%temp, %r585}, %fd181;
	}
	setp.lt.s32 	%p220, %r585, 0;
	neg.f64 	%fd1497, %fd243;
	selp.f64 	%fd1498, %fd243, %fd1497, %p220;
	add.f64 	%fd2019, %fd1498, 0d3FF921FB54442D18;
	bra.uni 	$L__BB0_190;
$L__BB0_189:
	{
	.reg .b32 %temp; 
	mov.b64 	{%temp, %r584}, %fd181;
	}
	setp.lt.s32 	%p219, %r584, 0;
	mov.f64 	%fd1495, 0d400921FB54442D18;
	sub.f64 	%fd1496, %fd1495, %fd243;
	selp.f64 	%fd2019, %fd1496, %fd243, %p219;
$L__BB0_190:
	add.rn.f64 	%fd1499, %fd204, %fd205;
	setp.eq.f64 	%p221, %fd204, %fd205;
	{
	.reg .b32 %temp; 
	mov.b64 	{%temp, %r586}, %fd181;
	}
	setp.lt.s32 	%p222, %r586, 0;
	selp.f64 	%fd1500, 0d4002D97C7F3321D2, 0d3FE921FB54442D18, %p222;
	selp.f64 	%fd1501, %fd1500, %fd2019, %p221;
	setp.nan.f64 	%p223, %fd1499, %fd1499;
	copysign.f64 	%fd1502, %fd2003, %fd1501;
	selp.f64 	%fd2050, %fd1499, %fd1502, %p223;
	mul.f64 	%fd2049, %fd2018, 0d3FE0000000000000;
	bra.uni 	$L__BB0_247;
$L__BB0_191:
	min.f64 	%fd1093, %fd206, %fd207;
	setp.geu.f64 	%p130, %fd1093, 0d358DEE7A4AD4B81F;
	max.f64 	%fd1094, %fd206, %fd207;
	setp.leu.f64 	%p131, %fd1094, 0d4A511B0EC57E649A;
	and.pred  	%p132, %p131, %p130;
	@%p132 bra 	$L__BB0_206;
	mov.b64 	%rd98, %fd205;
	mov.b64 	%rd99, %fd204;
	min.u64 	%rd100, %rd98, %rd99;
	mov.b64 	%fd1350, %rd100;
	max.u64 	%rd101, %rd99, %rd98;
	mov.b64 	%fd1351, %rd101;
	{
	.reg .b32 %temp; 
	mov.b64 	{%temp, %r548}, %fd1351;
	}
	and.b32  	%r549, %r548, -4194304;
	xor.b32  	%r550, %r549, 2144337920;
	mov.b32 	%r551, 0;
	mov.b64 	%fd1352, {%r551, %r550};
	mul.f64 	%fd1353, %fd1352, %fd1350;
	mul.f64 	%fd1354, %fd1352, %fd1351;
	mul.f64 	%fd1355, %fd1353, %fd1353;
	fma.rn.f64 	%fd1356, %fd1354, %fd1354, %fd1355;
	min.f64 	%fd1357, %fd1356, 0d7FEFFFFFFFFFFFFF;
	rsqrt.approx.ftz.f64 	%fd1358, %fd1357;
	mul.rn.f64 	%fd1359, %fd1358, %fd1358;
	neg.f64 	%fd1360, %fd1359;
	fma.rn.f64 	%fd1361, %fd1357, %fd1360, 0d3FF0000000000000;
	fma.rn.f64 	%fd1362, %fd1361, 0d3FD8000000000000, 0d3FE0000000000000;
	mul.rn.f64 	%fd1363, %fd1361, %fd1358;
	fma.rn.f64 	%fd1364, %fd1362, %fd1363, %fd1358;
	mul.f64 	%fd1365, %fd1356, %fd1364;
	or.b32  	%r552, %r549, 1048576;
	mov.b64 	%fd1366, {%r551, %r552};
	mul.f64 	%fd1367, %fd1366, %fd1365;
	setp.eq.f64 	%p196, %fd1350, 0d0000000000000000;
	selp.f64 	%fd1368, %fd1351, %fd1367, %p196;
	{
	.reg .b32 %temp; 
	mov.b64 	{%temp, %r553}, %fd1350;
	}
	setp.lt.u32 	%p197, %r553, %r2;
	selp.f64 	%fd2020, %fd1368, %fd1350, %p197;
	{
	.reg .b32 %temp; 
	mov.b64 	{%temp, %r758}, %fd2020;
	}
	{
	.reg .b32 %temp; 
	mov.b64 	{%r759, %temp}, %fd2020;
	}
	setp.gt.s32 	%p198, %r758, 1048575;
	mov.b32 	%r760, -1023;
	@%p198 bra 	$L__BB0_194;
	mul.f64 	%fd2020, %fd2020, 0d4350000000000000;
	{
	.reg .b32 %temp; 
	mov.b64 	{%temp, %r758}, %fd2020;
	}
	{
	.reg .b32 %temp; 
	mov.b64 	{%r759, %temp}, %fd2020;
	}
	mov.b32 	%r760, -1077;
$L__BB0_194:
	add.s32 	%r555, %r758, -1;
	setp.gt.u32 	%p199, %r555, 2146435070;
	@%p199 bra 	$L__BB0_198;
	shr.u32 	%r558, %r758, 20;
	add.s32 	%r761, %r760, %r558;
	and.b32  	%r559, %r758, 1048575;
	or.b32  	%r560, %r559, 1072693248;
	mov.b64 	%fd2021, {%r759, %r560};
	setp.lt.u32 	%p201, %r560, 1073127583;
	@%p201 bra 	$L__BB0_197;
	{
	.reg .b32 %temp; 
	mov.b64 	{%r561, %temp}, %fd2021;
	}
	{
	.reg .b32 %temp; 
	mov.b64 	{%temp, %r562}, %fd2021;
	}
	add.s32 	%r563, %r562, -1048576;
	mov.b64 	%fd2021, {%r561, %r563};
	add.s32 	%r761, %r761, 1;
$L__BB0_197:
	add.f64 	%fd1370, %fd2021, 0dBFF0000000000000;
	add.f64 	%fd1371, %fd2021, 0d3FF0000000000000;
	rcp.approx.ftz.f64 	%fd1372, %fd1371;
	neg.f64 	%fd1373, %fd1371;
	fma.rn.f64 	%fd1374, %fd1373, %fd1372, 0d3FF0000000000000;
	fma.rn.f64 	%fd1375, %fd1374, %fd1374, %fd1374;
	fma.rn.f64 	%fd1376, %fd1375, %fd1372, %fd1372;
	mul.f64 	%fd1377, %fd1370, %fd1376;
	fma.rn.f64 	%fd1378, %fd1370, %fd1376, %fd1377;
	mul.f64 	%fd1379, %fd1378, %fd1378;
	fma.rn.f64 	%fd1380, %fd1379, 0d3EB1380B3AE80F1E, 0d3ED0EE258B7A8B04;
	fma.rn.f64 	%fd1381, %fd1380, %fd1379, 0d3EF3B2669F02676F;
	fma.rn.f64 	%fd1382, %fd1381, %fd1379, 0d3F1745CBA9AB0956;
	fma.rn.f64 	%fd1383, %fd1382, %fd1379, 0d3F3C71C72D1B5154;
	fma.rn.f64 	%fd1384, %fd1383, %fd1379, 0d3F624924923BE72D;
	fma.rn.f64 	%fd1385, %fd1384, %fd1379, 0d3F8999999999A3C4;
	fma.rn.f64 	%fd1386, %fd1385, %fd1379, 0d3FB5555555555554;
	sub.f64 	%fd1387, %fd1370, %fd1378;
	add.f64 	%fd1388, %fd1387, %fd1387;
	neg.f64 	%fd1389, %fd1378;
	fma.rn.f64 	%fd1390, %fd1389, %fd1370, %fd1388;
	mul.f64 	%fd1391, %fd1376, %fd1390;
	mul.f64 	%fd1392, %fd1379, %fd1386;
	fma.rn.f64 	%fd1393, %fd1392, %fd1378, %fd1391;
	xor.b32  	%r564, %r761, -2147483648;
	mov.b32 	%r565, 1127219200;
	mov.b64 	%fd1394, {%r564, %r565};
	sub.f64 	%fd1395, %fd1394, %fd3;
	fma.rn.f64 	%fd1396, %fd1395, 0d3FE62E42FEFA39EF, %fd1378;
	fma.rn.f64 	%fd1397, %fd1395, 0dBFE62E42FEFA39EF, %fd1396;
	sub.f64 	%fd1398, %fd1397, %fd1378;
	sub.f64 	%fd1399, %fd1393, %fd1398;
	fma.rn.f64 	%fd1400, %fd1395, 0d3C7ABC9E3B39803F, %fd1399;
	add.f64 	%fd2049, %fd1396, %fd1400;
	bra.uni 	$L__BB0_199;
$L__BB0_198:
	fma.rn.f64 	%fd1369, %fd2020, 0d7FF0000000000000, 0d7FF0000000000000;
	{
	.reg .b32 %temp; 
	mov.b64 	{%temp, %r556}, %fd2020;
	}
	and.b32  	%r557, %r556, 2147483647;
	setp.eq.s32 	%p200, %r557, 0;
	selp.f64 	%fd2049, 0dFFF0000000000000, %fd1369, %p200;
$L__BB0_199:
	setp.geu.f64 	%p202, %fd204, %fd205;
	div.rn.f64 	%fd1401, %fd207, %fd206;
	mul.f64 	%fd1402, %fd1401, %fd1401;
	fma.rn.f64 	%fd1403, %fd1402, 0dBEF53E1D2A25FF7E, 0d3F2D3B63DBB65B49;
	fma.rn.f64 	%fd1404, %fd1403, %fd1402, 0dBF5312788DDE082E;
	fma.rn.f64 	%fd1405, %fd1404, %fd1402, 0d3F6F9690C8249315;
	fma.rn.f64 	%fd1406, %fd1405, %fd1402, 0dBF82CF5AABC7CF0D;
	fma.rn.f64 	%fd1407, %fd1406, %fd1402, 0d3F9162B0B2A3BFDE;
	fma.rn.f64 	%fd1408, %fd1407, %fd1402, 0dBF9A7256FEB6FC6B;
	fma.rn.f64 	%fd1409, %fd1408, %fd1402, 0d3FA171560CE4A489;
	fma.rn.f64 	%fd1410, %fd1409, %fd1402, 0dBFA4F44D841450E4;
	fma.rn.f64 	%fd1411, %fd1410, %fd1402, 0d3FA7EE3D3F36BB95;
	fma.rn.f64 	%fd1412, %fd1411, %fd1402, 0dBFAAD32AE04A9FD1;
	fma.rn.f64 	%fd1413, %fd1412, %fd1402, 0d3FAE17813D66954F;
	fma.rn.f64 	%fd1414, %fd1413, %fd1402, 0dBFB11089CA9A5BCD;
	fma.rn.f64 	%fd1415, %fd1414, %fd1402, 0d3FB3B12B2DB51738;
	fma.rn.f64 	%fd1416, %fd1415, %fd1402, 0dBFB745D022F8DC5C;
	fma.rn.f64 	%fd1417, %fd1416, %fd1402, 0d3FBC71C709DFE927;
	fma.rn.f64 	%fd1418, %fd1417, %fd1402, 0dBFC2492491FA1744;
	fma.rn.f64 	%fd1419, %fd1418, %fd1402, 0d3FC99999999840D2;
	fma.rn.f64 	%fd1420, %fd1419, %fd1402, 0dBFD555555555544C;
	mul.f64 	%fd1421, %fd1402, %fd1420;
	fma.rn.f64 	%fd258, %fd1421, %fd1401, %fd1401;
	@%p202 bra 	$L__BB0_201;
	{
	.reg .b32 %temp; 
	mov.b64 	{%temp, %r567}, %fd181;
	}
	setp.lt.s32 	%p204, %r567, 0;
	neg.f64 	%fd1424, %fd258;
	selp.f64 	%fd1425, %fd258, %fd1424, %p204;
	add.f64 	%fd2023, %fd1425, 0d3FF921FB54442D18;
	bra.uni 	$L__BB0_202;
$L__BB0_201:
	{
	.reg .b32 %temp; 
	mov.b64 	{%temp, %r566}, %fd181;
	}
	setp.lt.s32 	%p203, %r566, 0;
	mov.f64 	%fd1422, 0d400921FB54442D18;
	sub.f64 	%fd1423, %fd1422, %fd258;
	selp.f64 	%fd2023, %fd1423, %fd258, %p203;
$L__BB0_202:
	setp.neu.f64 	%p205, %fd206, 0d0000000000000000;
	@%p205 bra 	$L__BB0_204;
	{
	.reg .b32 %temp; 
	mov.b64 	{%temp, %r569}, %fd181;
	}
	setp.lt.s32 	%p208, %r569, 0;
	selp.f64 	%fd2024, 0d400921FB54442D18, 0d0000000000000000, %p208;
	bra.uni 	$L__BB0_205;
$L__BB0_204:
	setp.eq.f64 	%p206, %fd204, %fd205;
	{
	.reg .b32 %temp; 
	mov.b64 	{%temp, %r568}, %fd181;
	}
	setp.lt.s32 	%p207, %r568, 0;
	selp.f64 	%fd1426, 0d4002D97C7F3321D2, 0d3FE921FB54442D18, %p207;
	selp.f64 	%fd2024, %fd1426, %fd2023, %p206;
$L__BB0_205:
	add.rn.f64 	%fd1427, %fd204, %fd205;
	setp.nan.f64 	%p209, %fd1427, %fd1427;
	copysign.f64 	%fd1428, %fd2003, %fd2024;
	selp.f64 	%fd2050, %fd1427, %fd1428, %p209;
	bra.uni 	$L__BB0_247;
$L__BB0_206:
	setp.ltu.f64 	%p133, %fd206, 0d3FF0000000000000;
	@%p133 bra 	$L__BB0_220;
	add.f64 	%fd1095, %fd206, 0dBFF0000000000000;
	add.f64 	%fd1096, %fd206, 0d3FF0000000000000;
	mul.f64 	%fd1097, %fd1095, %fd1096;
	fma.rn.f64 	%fd266, %fd207, %fd207, %fd1097;
	{
	.reg .b32 %temp; 
	mov.b64 	{%temp, %r484}, %fd266;
	}
	mov.b32 	%f22, %r484;
	setp.geu.f32 	%p134, %f22, 0f3FE55555;
	setp.leu.f32 	%p135, %f22, 0fBFD99999;
	or.pred  	%p136, %p134, %p135;
	@%p136 bra 	$L__BB0_209;
	add.f64 	%fd1130, %fd266, 0d4000000000000000;
	div.rn.f64 	%fd1131, %fd266, %fd1130;
	neg.f64 	%fd1132, %fd266;
	mul.f64 	%fd1133, %fd1131, %fd1132;
	add.f64 	%fd1134, %fd266, %fd1133;
	mul.f64 	%fd1135, %fd1134, %fd1134;
	fma.rn.f64 	%fd1136, %fd1135, 0d3EB372FB2FBE14B5, 0d3ED087FFCEB2DC44;
	fma.rn.f64 	%fd1137, %fd1136, %fd1135, 0d3EF3B9FF890F468C;
	fma.rn.f64 	%fd1138, %fd1137, %fd1135, 0d3F17457EFD51BAF8;
	fma.rn.f64 	%fd1139, %fd1138, %fd1135, 0d3F3C71C8DE3CE825;
	fma.rn.f64 	%fd1140, %fd1139, %fd1135, 0d3F6249248FA4661F;
	fma.rn.f64 	%fd1141, %fd1140, %fd1135, 0d3F899999999D70C4;
	fma.rn.f64 	%fd1142, %fd1141, %fd1135, 0d3FB5555555555462;
	mul.f64 	%fd1143, %fd1135, %fd1142;
	fma.rn.f64 	%fd1144, %fd1143, %fd1134, %fd1133;
	add.f64 	%fd2027, %fd266, %fd1144;
	bra.uni 	$L__BB0_216;
$L__BB0_209:
	add.f64 	%fd2025, %fd266, 0d3FF0000000000000;
	{
	.reg .b32 %temp; 
	mov.b64 	{%temp, %r762}, %fd2025;
	}
	{
	.reg .b32 %temp; 
	mov.b64 	{%r763, %temp}, %fd2025;
	}
	setp.gt.s32 	%p137, %r762, 1048575;
	mov.b32 	%r764, -1023;
	@%p137 bra 	$L__BB0_211;
	mul.f64 	%fd2025, %fd2025, 0d4350000000000000;
	{
	.reg .b32 %temp; 
	mov.b64 	{%temp, %r762}, %fd2025;
	}
	{
	.reg .b32 %temp; 
	mov.b64 	{%r763, %temp}, %fd2025;
	}
	mov.b32 	%r764, -1077;
$L__BB0_211:
	add.s32 	%r487, %r762, -1;
	setp.gt.u32 	%p138, %r487, 2146435070;
	@%p138 bra 	$L__BB0_215;
	shr.u32 	%r490, %r762, 20;
	add.s32 	%r765, %r764, %r490;
	and.b32  	%r491, %r762, 1048575;
	or.b32  	%r492, %r491, 1072693248;
	mov.b64 	%fd2026, {%r763, %r492};
	setp.lt.u32 	%p140, %r492, 1073127583;
	@%p140 bra 	$L__BB0_214;
	{
	.reg .b32 %temp; 
	mov.b64 	{%r493, %temp}, %fd2026;
	}
	{
	.reg .b32 %temp; 
	mov.b64 	{%temp, %r494}, %fd2026;
	}
	add.s32 	%r495, %r494, -1048576;
	mov.b64 	%fd2026, {%r493, %r495};
	add.s32 	%r765, %r765, 1;
$L__BB0_214:
	add.f64 	%fd1099, %fd2026, 0dBFF0000000000000;
	add.f64 	%fd1100, %fd2026, 0d3FF0000000000000;
	rcp.approx.ftz.f64 	%fd1101, %fd1100;
	neg.f64 	%fd1102, %fd1100;
	fma.rn.f64 	%fd1103, %fd1102, %fd1101, 0d3FF0000000000000;
	fma.rn.f64 	%fd1104, %fd1103, %fd1103, %fd1103;
	fma.rn.f64 	%fd1105, %fd1104, %fd1101, %fd1101;
	mul.f64 	%fd1106, %fd1099, %fd1105;
	fma.rn.f64 	%fd1107, %fd1099, %fd1105, %fd1106;
	mul.f64 	%fd1108, %fd1107, %fd1107;
	fma.rn.f64 	%fd1109, %fd1108, 0d3EB1380B3AE80F1E, 0d3ED0EE258B7A8B04;
	fma.rn.f64 	%fd1110, %fd1109, %fd1108, 0d3EF3B2669F02676F;
	fma.rn.f64 	%fd1111, %fd1110, %fd1108, 0d3F1745CBA9AB0956;
	fma.rn.f64 	%fd1112, %fd1111, %fd1108, 0d3F3C71C72D1B5154;
	fma.rn.f64 	%fd1113, %fd1112, %fd1108, 0d3F624924923BE72D;
	fma.rn.f64 	%fd1114, %fd1113, %fd1108, 0d3F8999999999A3C4;
	fma.rn.f64 	%fd1115, %fd1114, %fd1108, 0d3FB5555555555554;
	sub.f64 	%fd1116, %fd1099, %fd1107;
	add.f64 	%fd1117, %fd1116, %fd1116;
	neg.f64 	%fd1118, %fd1107;
	fma.rn.f64 	%fd1119, %fd1118, %fd1099, %fd1117;
	mul.f64 	%fd1120, %fd1105, %fd1119;
	mul.f64 	%fd1121, %fd1108, %fd1115;
	fma.rn.f64 	%fd1122, %fd1121, %fd1107, %fd1120;
	xor.b32  	%r496, %r765, -2147483648;
	mov.b32 	%r497, 1127219200;
	mov.b64 	%fd1123, {%r496, %r497};
	sub.f64 	%fd1124, %fd1123, %fd3;
	fma.rn.f64 	%fd1125, %fd1124, 0d3FE62E42FEFA39EF, %fd1107;
	fma.rn.f64 	%fd1126, %fd1124, 0dBFE62E42FEFA39EF, %fd1125;
	sub.f64 	%fd1127, %fd1126, %fd1107;
	sub.f64 	%fd1128, %fd1122, %fd1127;
	fma.rn.f64 	%fd1129, %fd1124, 0d3C7ABC9E3B39803F, %fd1128;
	add.f64 	%fd2027, %fd1125, %fd1129;
	bra.uni 	$L__BB0_216;
$L__BB0_215:
	fma.rn.f64 	%fd1098, %fd2025, 0d7FF0000000000000, 0d7FF0000000000000;
	{
	.reg .b32 %temp; 
	mov.b64 	{%temp, %r488}, %fd2025;
	}
	and.b32  	%r489, %r488, 2147483647;
	setp.eq.s32 	%p139, %r489, 0;
	selp.f64 	%fd2027, 0dFFF0000000000000, %fd1098, %p139;
$L__BB0_216:
	setp.geu.f64 	%p141, %fd204, %fd205;
	div.rn.f64 	%fd1145, %fd207, %fd206;
	mul.f64 	%fd1146, %fd1145, %fd1145;
	fma.rn.f64 	%fd1147, %fd1146, 0dBEF53E1D2A25FF7E, 0d3F2D3B63DBB65B49;
	fma.rn.f64 	%fd1148, %fd1147, %fd1146, 0dBF5312788DDE082E;
	fma.rn.f64 	%fd1149, %fd1148, %fd1146, 0d3F6F9690C8249315;
	fma.rn.f64 	%fd1150, %fd1149, %fd1146, 0dBF82CF5AABC7CF0D;
	fma.rn.f64 	%fd1151, %fd1150, %fd1146, 0d3F9162B0B2A3BFDE;
	fma.rn.f64 	%fd1152, %fd1151, %fd1146, 0dBF9A7256FEB6FC6B;
	fma.rn.f64 	%fd1153, %fd1152, %fd1146, 0d3FA171560CE4A489;
	fma.rn.f64 	%fd1154, %fd1153, %fd1146, 0dBFA4F44D841450E4;
	fma.rn.f64 	%fd1155, %fd1154, %fd1146, 0d3FA7EE3D3F36BB95;
	fma.rn.f64 	%fd1156, %fd1155, %fd1146, 0dBFAAD32AE04A9FD1;
	fma.rn.f64 	%fd1157, %fd1156, %fd1146, 0d3FAE17813D66954F;
	fma.rn.f64 	%fd1158, %fd1157, %fd1146, 0dBFB11089CA9A5BCD;
	fma.rn.f64 	%fd1159, %fd1158, %fd1146, 0d3FB3B12B2DB51738;
	fma.rn.f64 	%fd1160, %fd1159, %fd1146, 0dBFB745D022F8DC5C;
	fma.rn.f64 	%fd1161, %fd1160, %fd1146, 0d3FBC71C709DFE927;
	fma.rn.f64 	%fd1162, %fd1161, %fd1146, 0dBFC2492491FA1744;
	fma.rn.f64 	%fd1163, %fd1162, %fd1146, 0d3FC99999999840D2;
	fma.rn.f64 	%fd1164, %fd1163, %fd1146, 0dBFD555555555544C;
	mul.f64 	%fd1165, %fd1146, %fd1164;
	fma.rn.f64 	%fd277, %fd1165, %fd1145, %fd1145;
	@%p141 bra 	$L__BB0_218;
	{
	.reg .b32 %temp; 
	mov.b64 	{%temp, %r499}, %fd181;
	}
	setp.lt.s32 	%p143, %r499, 0;
	neg.f64 	%fd1168, %fd277;
	selp.f64 	%fd1169, %fd277, %fd1168, %p143;
	add.f64 	%fd2028, %fd1169, 0d3FF921FB54442D18;
	bra.uni 	$L__BB0_219;
$L__BB0_218:
	{
	.reg .b32 %temp; 
	mov.b64 	{%temp, %r498}, %fd181;
	}
	setp.lt.s32 	%p142, %r498, 0;
	mov.f64 	%fd1166, 0d400921FB54442D18;
	sub.f64 	%fd1167, %fd1166, %fd277;
	selp.f64 	%fd2028, %fd1167, %fd277, %p142;
$L__BB0_219:
	add.rn.f64 	%fd1170, %fd204, %fd205;
	setp.eq.f64 	%p144, %fd204, %fd205;
	{
	.reg .b32 %temp; 
	mov.b64 	{%temp, %r500}, %fd181;
	}
	setp.lt.s32 	%p145, %r500, 0;
	selp.f64 	%fd1171, 0d4002D97C7F3321D2, 0d3FE921FB54442D18, %p145;
	selp.f64 	%fd1172, %fd1171, %fd2028, %p144;
	setp.nan.f64 	%p146, %fd1170, %fd1170;
	copysign.f64 	%fd1173, %fd2003, %fd1172;
	selp.f64 	%fd2050, %fd1170, %fd1173, %p146;
	mul.f64 	%fd2049, %fd2027, 0d3FE0000000000000;
	bra.uni 	$L__BB0_247;
$L__BB0_220:
	mul.f64 	%fd1174, %fd207, %fd207;
	fma.rn.f64 	%fd2029, %fd206, %fd206, %fd1174;
	setp.gtu.f64 	%p147, %fd2029, 0d3FE6666666666666;
	@%p147 bra 	$L__BB0_232;
	{
	.reg .b32 %temp; 
	mov.b64 	{%temp, %r766}, %fd2029;
	}
	{
	.reg .b32 %temp; 
	mov.b64 	{%r767, %temp}, %fd2029;
	}
	setp.gt.s32 	%p148, %r766, 1048575;
	mov.b32 	%r768, -1023;
	@%p148 bra 	$L__BB0_223;
	mul.f64 	%fd2029, %fd2029, 0d4350000000000000;
	{
	.reg .b32 %temp; 
	mov.b64 	{%temp, %r766}, %fd2029;
	}
	{
	.reg .b32 %temp; 
	mov.b64 	{%r767, %temp}, %fd2029;
	}
	mov.b32 	%r768, -1077;
$L__BB0_223:
	add.s32 	%r503, %r766, -1;
	setp.gt.u32 	%p149, %r503, 2146435070;
	@%p149 bra 	$L__BB0_227;
	shr.u32 	%r506, %r766, 20;
	add.s32 	%r769, %r768, %r506;
	and.b32  	%r507, %r766, 1048575;
	or.b32  	%r508, %r507, 1072693248;
	mov.b64 	%fd2030, {%r767, %r508};
	setp.lt.u32 	%p151, %r508, 1073127583;
	@%p151 bra 	$L__BB0_226;
	{
	.reg .b32 %temp; 
	mov.b64 	{%r509, %temp}, %fd2030;
	}
	{
	.reg .b32 %temp; 
	mov.b64 	{%temp, %r510}, %fd2030;
	}
	add.s32 	%r511, %r510, -1048576;
	mov.b64 	%fd2030, {%r509, %r511};
	add.s32 	%r769, %r769, 1;
$L__BB0_226:
	add.f64 	%fd1176, %fd2030, 0dBFF0000000000000;
	add.f64 	%fd1177, %fd2030, 0d3FF0000000000000;
	rcp.approx.ftz.f64 	%fd1178, %fd1177;
	neg.f64 	%fd1179, %fd1177;
	fma.rn.f64 	%fd1180, %fd1179, %fd1178, 0d3FF0000000000000;
	fma.rn.f64 	%fd1181, %fd1180, %fd1180, %fd1180;
	fma.rn.f64 	%fd1182, %fd1181, %fd1178, %fd1178;
	mul.f64 	%fd1183, %fd1176, %fd1182;
	fma.rn.f64 	%fd1184, %fd1176, %fd1182, %fd1183;
	mul.f64 	%fd1185, %fd1184, %fd1184;
	fma.rn.f64 	%fd1186, %fd1185, 0d3EB1380B3AE80F1E, 0d3ED0EE258B7A8B04;
	fma.rn.f64 	%fd1187, %fd1186, %fd1185, 0d3EF3B2669F02676F;
	fma.rn.f64 	%fd1188, %fd1187, %fd1185, 0d3F1745CBA9AB0956;
	fma.rn.f64 	%fd1189, %fd1188, %fd1185, 0d3F3C71C72D1B5154;
	fma.rn.f64 	%fd1190, %fd1189, %fd1185, 0d3F624924923BE72D;
	fma.rn.f64 	%fd1191, %fd1190, %fd1185, 0d3F8999999999A3C4;
	fma.rn.f64 	%fd1192, %fd1191, %fd1185, 0d3FB5555555555554;
	sub.f64 	%fd1193, %fd1176, %fd1184;
	add.f64 	%fd1194, %fd1193, %fd1193;
	neg.f64 	%fd1195, %fd1184;
	fma.rn.f64 	%fd1196, %fd1195, %fd1176, %fd1194;
	mul.f64 	%fd1197, %fd1182, %fd1196;
	mul.f64 	%fd1198, %fd1185, %fd1192;
	fma.rn.f64 	%fd1199, %fd1198, %fd1184, %fd1197;
	xor.b32  	%r512, %r769, -2147483648;
	mov.b32 	%r513, 1127219200;
	mov.b64 	%fd1200, {%r512, %r513};
	sub.f64 	%fd1201, %fd1200, %fd3;
	fma.rn.f64 	%fd1202, %fd1201, 0d3FE62E42FEFA39EF, %fd1184;
	fma.rn.f64 	%fd1203, %fd1201, 0dBFE62E42FEFA39EF, %fd1202;
	sub.f64 	%fd1204, %fd1203, %fd1184;
	sub.f64 	%fd1205, %fd1199, %fd1204;
	fma.rn.f64 	%fd1206, %fd1201, 0d3C7ABC9E3B39803F, %fd1205;
	add.f64 	%fd2031, %fd1202, %fd1206;
	bra.uni 	$L__BB0_228;
$L__BB0_227:
	fma.rn.f64 	%fd1175, %fd2029, 0d7FF0000000000000, 0d7FF0000000000000;
	{
	.reg .b32 %temp; 
	mov.b64 	{%temp, %r504}, %fd2029;
	}
	and.b32  	%r505, %r504, 2147483647;
	setp.eq.s32 	%p150, %r505, 0;
	selp.f64 	%fd2031, 0dFFF0000000000000, %fd1175, %p150;
$L__BB0_228:
	setp.geu.f64 	%p152, %fd204, %fd205;
	div.rn.f64 	%fd1207, %fd207, %fd206;
	mul.f64 	%fd1208, %fd1207, %fd1207;
	fma.rn.f64 	%fd1209, %fd1208, 0dBEF53E1D2A25FF7E, 0d3F2D3B63DBB65B49;
	fma.rn.f64 	%fd1210, %fd1209, %fd1208, 0dBF5312788DDE082E;
	fma.rn.f64 	%fd1211, %fd1210, %fd1208, 0d3F6F9690C8249315;
	fma.rn.f64 	%fd1212, %fd1211, %fd1208, 0dBF82CF5AABC7CF0D;
	fma.rn.f64 	%fd1213, %fd1212, %fd1208, 0d3F9162B0B2A3BFDE;
	fma.rn.f64 	%fd1214, %fd1213, %fd1208, 0dBF9A7256FEB6FC6B;
	fma.rn.f64 	%fd1215, %fd1214, %fd1208, 0d3FA171560CE4A489;
	fma.rn.f64 	%fd1216, %fd1215, %fd1208, 0dBFA4F44D841450E4;
	fma.rn.f64 	%fd1217, %fd1216, %fd1208, 0d3FA7EE3D3F36BB95;
	fma.rn.f64 	%fd1218, %fd1217, %fd1208, 0dBFAAD32AE04A9FD1;
	fma.rn.f64 	%fd1219, %fd1218, %fd1208, 0d3FAE17813D66954F;
	fma.rn.f64 	%fd1220, %fd1219, %fd1208, 0dBFB11089CA9A5BCD;
	fma.rn.f64 	%fd1221, %fd1220, %fd1208, 0d3FB3B12B2DB51738;
	fma.rn.f64 	%fd1222, %fd1221, %fd1208, 0dBFB745D022F8DC5C;
	fma.rn.f64 	%fd1223, %fd1222, %fd1208, 0d3FBC71C709DFE927;
	fma.rn.f64 	%fd1224, %fd1223, %fd1208, 0dBFC2492491FA1744;
	fma.rn.f64 	%fd1225, %fd1224, %fd1208, 0d3FC99999999840D2;
	fma.rn.f64 	%fd1226, %fd1225, %fd1208, 0dBFD555555555544C;
	mul.f64 	%fd1227, %fd1208, %fd1226;
	fma.rn.f64 	%fd292, %fd1227, %fd1207, %fd1207;
	@%p152 bra 	$L__BB0_230;
	{
	.reg .b32 %temp; 
	mov.b64 	{%temp, %r515}, %fd181;
	}
	setp.lt.s32 	%p154, %r515, 0;
	neg.f64 	%fd1230, %fd292;
	selp.f64 	%fd1231, %fd292, %fd1230, %p154;
	add.f64 	%fd2032, %fd1231, 0d3FF921FB54442D18;
	bra.uni 	$L__BB0_231;
$L__BB0_230:
	{
	.reg .b32 %temp; 
	mov.b64 	{%temp, %r514}, %fd181;
	}
	setp.lt.s32 	%p153, %r514, 0;
	mov.f64 	%fd1228, 0d400921FB54442D18;
	sub.f64 	%fd1229, %fd1228, %fd292;
	selp.f64 	%fd2032, %fd1229, %fd292, %p153;
$L__BB0_231:
	add.rn.f64 	%fd1232, %fd204, %fd205;
	setp.eq.f64 	%p155, %fd204, %fd205;
	{
	.reg .b32 %temp; 
	mov.b64 	{%temp, %r516}, %fd181;
	}
	setp.lt.s32 	%p156, %r516, 0;
	selp.f64 	%fd1233, 0d4002D97C7F3321D2, 0d3FE921FB54442D18, %p156;
	selp.f64 	%fd1234, %fd1233, %fd2032, %p155;
	setp.nan.f64 	%p157, %fd1232, %fd1232;
	copysign.f64 	%fd1235, %fd2003, %fd1234;
	selp.f64 	%fd2050, %fd1232, %fd1235, %p157;
	mul.f64 	%fd2049, %fd2031, 0d3FE0000000000000;
	bra.uni 	$L__BB0_247;
$L__BB0_232:
	setp.lt.f64 	%p158, %fd204, %fd205;
	selp.f64 	%fd1236, %fd205, %fd204, %p158;
	mov.b64 	%rd90, %fd1236;
	mov.b64 	{%r517, %r518}, %rd90;
	and.b32  	%r519, %r518, -8;
	mov.b32 	%r520, 0;
	mov.b64 	%rd91, {%r520, %r519};
	mov.b64 	%fd1237, %rd91;
	sub.f64 	%fd1238, %fd1236, %fd1237;
	mov.b64 	%rd92, %fd1238;
	mov.b64 	{%r521, %r522}, %rd92;
	and.b32  	%r523, %r522, -8;
	mov.b64 	%rd93, {%r520, %r523};
	mov.b64 	%fd1239, %rd93;
	sub.f64 	%fd1240, %fd1238, %fd1239;
	selp.f64 	%fd1241, %fd204, %fd205, %p158;
	mov.b64 	%rd94, %fd1241;
	mov.b64 	{%r524, %r525}, %rd94;
	and.b32  	%r526, %r525, -8;
	mov.b64 	%rd95, {%r520, %r526};
	mov.b64 	%fd1242, %rd95;
	sub.f64 	%fd1243, %fd1241, %fd1242;
	mov.b64 	%rd96, %fd1243;
	mov.b64 	{%r527, %r528}, %rd96;
	and.b32  	%r529, %r528, -8;
	mov.b64 	%rd97, {%r520, %r529};
	mov.b64 	%fd1244, %rd97;
	sub.f64 	%fd1245, %fd1243, %fd1244;
	mul.f64 	%fd2044, %fd1237, %fd1237;
	mul.f64 	%fd2043, %fd1242, %fd1242;
	add.f64 	%fd1246, %fd1237, %fd1237;
	mul.f64 	%fd2042, %fd1246, %fd1239;
	add.f64 	%fd1247, %fd1242, %fd1242;
	mul.f64 	%fd2041, %fd1247, %fd1244;
	mul.f64 	%fd2040, %fd1239, %fd1239;
	mul.f64 	%fd2039, %fd1244, %fd1244;
	mul.f64 	%fd2038, %fd1246, %fd1240;
	mul.f64 	%fd2037, %fd1247, %fd1245;
	add.f64 	%fd1248, %fd1239, %fd1239;
	mul.f64 	%fd2036, %fd1248, %fd1240;
	add.f64 	%fd1249, %fd1244, %fd1244;
	mul.f64 	%fd2035, %fd1249, %fd1245;
	mul.f64 	%fd2034, %fd1240, %fd1240;
	mul.f64 	%fd2033, %fd1245, %fd1245;
$L__BB0_233:
	setp.geu.f64 	%p159, %fd2044, %fd2043;
	selp.f64 	%fd1250, %fd2043, %fd2044, %p159;
	selp.f64 	%fd2044, %fd2044, %fd2043, %p159;
	setp.geu.f64 	%p160, %fd1250, %fd2042;
	selp.f64 	%fd1252, %fd2042, %fd1250, %p160;
	selp.f64 	%fd2043, %fd1250, %fd2042, %p160;
	and.pred  	%p161, %p160, %p159;
	setp.geu.f64 	%p162, %fd1252, %fd2041;
	selp.f64 	%fd1253, %fd2041, %fd1252, %p162;
	selp.f64 	%fd2042, %fd1252, %fd2041, %p162;
	setp.geu.f64 	%p163, %fd1253, %fd2040;
	selp.f64 	%fd1254, %fd2040, %fd1253, %p163;
	selp.f64 	%fd2041, %fd1253, %fd2040, %p163;
	and.pred  	%p164, %p162, %p163;
	setp.geu.f64 	%p166, %fd1254, %fd2039;
	selp.f64 	%fd1255, %fd2039, %fd1254, %p166;
	selp.f64 	%fd2040, %fd1254, %fd2039, %p166;
	setp.geu.f64 	%p167, %fd1255, %fd2038;
	selp.f64 	%fd1256, %fd2038, %fd1255, %p167;
	selp.f64 	%fd2039, %fd1255, %fd2038, %p167;
	and.pred  	%p168, %p166, %p167;
	setp.geu.f64 	%p169, %fd1256, %fd2037;
	selp.f64 	%fd1257, %fd2037, %fd1256, %p169;
	selp.f64 	%fd2038, %fd1256, %fd2037, %p169;
	and.pred  	%p170, %p168, %p169;
	setp.geu.f64 	%p171, %fd1257, %fd2036;
	selp.f64 	%fd1258, %fd2036, %fd1257, %p171;
	selp.f64 	%fd2037, %fd1257, %fd2036, %p171;
	and.pred  	%p172, %p170, %p171;
	setp.geu.f64 	%p173, %fd1258, %fd2035;
	selp.f64 	%fd1259, %fd2035, %fd1258, %p173;
	selp.f64 	%fd2036, %fd1258, %fd2035, %p173;
	and.pred  	%p174, %p172, %p173;
	setp.geu.f64 	%p175, %fd1259, %fd2034;
	selp.f64 	%fd1260, %fd2034, %fd1259, %p175;
	selp.f64 	%fd2035, %fd1259, %fd2034, %p175;
	and.pred  	%p176, %p174, %p175;
	setp.geu.f64 	%p177, %fd1260, %fd2033;
	selp.f64 	%fd332, %fd2033, %fd1260, %p177;
	selp.f64 	%fd2034, %fd1260, %fd2033, %p177;
	and.pred  	%p178, %p176, %p177;
	and.pred  	%p179, %p178, %p164;
	and.pred  	%p180, %p179, %p161;
	not.pred 	%p181, %p180;
	mov.f64 	%fd2033, %fd332;
	@%p181 bra 	$L__BB0_233;
	add.f64 	%fd1261, %fd2044, 0dBFF0000000000000;
	add.f64 	%fd1262, %fd1261, %fd2043;
	add.f64 	%fd1263, %fd1262, %fd2042;
	add.f64 	%fd1264, %fd1263, %fd2041;
	add.f64 	%fd1265, %fd1264, %fd2040;
	add.f64 	%fd1266, %fd1265, %fd2039;
	add.f64 	%fd1267, %fd1266, %fd2038;
	add.f64 	%fd1268, %fd1267, %fd2037;
	add.f64 	%fd1269, %fd1268, %fd2036;
	add.f64 	%fd1270, %fd1269, %fd2035;
	add.f64 	%fd1271, %fd1270, %fd2034;
	add.f64 	%fd334, %fd1271, %fd332;
	{
	.reg .b32 %temp; 
	mov.b64 	{%temp, %r530}, %fd334;
	}
	mov.b32 	%f23, %r530;
	setp.geu.f32 	%p182, %f23, 0f3FE55555;
	setp.leu.f32 	%p183, %f23, 0fBFD99999;
	or.pred  	%p184, %p182, %p183;
	@%p184 bra 	$L__BB0_236;
	add.f64 	%fd1304, %fd334, 0d4000000000000000;
	div.rn.f64 	%fd1305, %fd334, %fd1304;
	neg.f64 	%fd1306, %fd334;
	mul.f64 	%fd1307, %fd1305, %fd1306;
	add.f64 	%fd1308, %fd334, %fd1307;
	mul.f64 	%fd1309, %fd1308, %fd1308;
	fma.rn.f64 	%fd1310, %fd1309, 0d3EB372FB2FBE14B5, 0d3ED087FFCEB2DC44;
	fma.rn.f64 	%fd1311, %fd1310, %fd1309, 0d3EF3B9FF890F468C;
	fma.rn.f64 	%fd1312, %fd1311, %fd1309, 0d3F17457EFD51BAF8;
	fma.rn.f64 	%fd1313, %fd1312, %fd1309, 0d3F3C71C8DE3CE825;
	fma.rn.f64 	%fd1314, %fd1313, %fd1309, 0d3F6249248FA4661F;
	fma.rn.f64 	%fd1315, %fd1314, %fd1309, 0d3F899999999D70C4;
	fma.rn.f64 	%fd1316, %fd1315, %fd1309, 0d3FB5555555555462;
	mul.f64 	%fd1317, %fd1309, %fd1316;
	fma.rn.f64 	%fd1318, %fd1317, %fd1308, %fd1307;
	add.f64 	%fd2047, %fd334, %fd1318;
	bra.uni 	$L__BB0_243;
$L__BB0_236:
	add.f64 	%fd2045, %fd334, 0d3FF0000000000000;
	{
	.reg .b32 %temp; 
	mov.b64 	{%temp, %r770}, %fd2045;
	}
	{
	.reg .b32 %temp; 
	mov.b64 	{%r771, %temp}, %fd2045;
	}
	setp.gt.s32 	%p185, %r770, 1048575;
	mov.b32 	%r772, -1023;
	@%p185 bra 	$L__BB0_238;
	mul.f64 	%fd2045, %fd2045, 0d4350000000000000;
	{
	.reg .b32 %temp; 
	mov.b64 	{%temp, %r770}, %fd2045;
	}
	{
	.reg .b32 %temp; 
	mov.b64 	{%r771, %temp}, %fd2045;
	}
	mov.b32 	%r772, -1077;
$L__BB0_238:
	add.s32 	%r533, %r770, -1;
	setp.gt.u32 	%p186, %r533, 2146435070;
	@%p186 bra 	$L__BB0_242;
	shr.u32 	%r536, %r770, 20;
	add.s32 	%r773, %r772, %r536;
	and.b32  	%r537, %r770, 1048575;
	or.b32  	%r538, %r537, 1072693248;
	mov.b64 	%fd2046, {%r771, %r538};
	setp.lt.u32 	%p188, %r538, 1073127583;
	@%p188 bra 	$L__BB0_241;
	{
	.reg .b32 %temp; 
	mov.b64 	{%r539, %temp}, %fd2046;
	}
	{
	.reg .b32 %temp; 
	mov.b64 	{%temp, %r540}, %fd2046;
	}
	add.s32 	%r541, %r540, -1048576;
	mov.b64 	%fd2046, {%r539, %r541};
	add.s32 	%r773, %r773, 1;
$L__BB0_241:
	add.f64 	%fd1273, %fd2046, 0dBFF0000000000000;
	add.f64 	%fd1274, %fd2046, 0d3FF0000000000000;
	rcp.approx.ftz.f64 	%fd1275, %fd1274;
	neg.f64 	%fd1276, %fd1274;
	fma.rn.f64 	%fd1277, %fd1276, %fd1275, 0d3FF0000000000000;
	fma.rn.f64 	%fd1278, %fd1277, %fd1277, %fd1277;
	fma.rn.f64 	%fd1279, %fd1278, %fd1275, %fd1275;
	mul.f64 	%fd1280, %fd1273, %fd1279;
	fma.rn.f64 	%fd1281, %fd1273, %fd1279, %fd1280;
	mul.f64 	%fd1282, %fd1281, %fd1281;
	fma.rn.f64 	%fd1283, %fd1282, 0d3EB1380B3AE80F1E, 0d3ED0EE258B7A8B04;
	fma.rn.f64 	%fd1284, %fd1283, %fd1282, 0d3EF3B2669F02676F;
	fma.rn.f64 	%fd1285, %fd1284, %fd1282, 0d3F1745CBA9AB0956;
	fma.rn.f64 	%fd1286, %fd1285, %fd1282, 0d3F3C71C72D1B5154;
	fma.rn.f64 	%fd1287, %fd1286, %fd1282, 0d3F624924923BE72D;
	fma.rn.f64 	%fd1288, %fd1287, %fd1282, 0d3F8999999999A3C4;
	fma.rn.f64 	%fd1289, %fd1288, %fd1282, 0d3FB5555555555554;
	sub.f64 	%fd1290, %fd1273, %fd1281;
	add.f64 	%fd1291, %fd1290, %fd1290;
	neg.f64 	%fd1292, %fd1281;
	fma.rn.f64 	%fd1293, %fd1292, %fd1273, %fd1291;
	mul.f64 	%fd1294, %fd1279, %fd1293;
	mul.f64 	%fd1295, %fd1282, %fd1289;
	fma.rn.f64 	%fd1296, %fd1295, %fd1281, %fd1294;
	xor.b32  	%r542, %r773, -2147483648;
	mov.b32 	%r543, 1127219200;
	mov.b64 	%fd1297, {%r542, %r543};
	sub.f64 	%fd1298, %fd1297, %fd3;
	fma.rn.f64 	%fd1299, %fd1298, 0d3FE62E42FEFA39EF, %fd1281;
	fma.rn.f64 	%fd1300, %fd1298, 0dBFE62E42FEFA39EF, %fd1299;
	sub.f64 	%fd1301, %fd1300, %fd1281;
	sub.f64 	%fd1302, %fd1296, %fd1301;
	fma.rn.f64 	%fd1303, %fd1298, 0d3C7ABC9E3B39803F, %fd1302;
	add.f64 	%fd2047, %fd1299, %fd1303;
	bra.uni 	$L__BB0_243;
$L__BB0_242:
	fma.rn.f64 	%fd1272, %fd2045, 0d7FF0000000000000, 0d7FF0000000000000;
	{
	.reg .b32 %temp; 
	mov.b64 	{%temp, %r534}, %fd2045;
	}
	and.b32  	%r535, %r534, 2147483647;
	setp.eq.s32 	%p187, %r535, 0;
	selp.f64 	%fd2047, 0dFFF0000000000000, %fd1272, %p187;
$L__BB0_243:
	setp.geu.f64 	%p189, %fd204, %fd205;
	setp.lt.f64 	%p190, %fd204, %fd205;
	selp.f64 	%fd1319, %fd205, %fd204, %p190;
	selp.f64 	%fd1320, %fd204, %fd205, %p190;
	div.rn.f64 	%fd1321, %fd1320, %fd1319;
	mul.f64 	%fd1322, %fd1321, %fd1321;
	fma.rn.f64 	%fd1323, %fd1322, 0dBEF53E1D2A25FF7E, 0d3F2D3B63DBB65B49;
	fma.rn.f64 	%fd1324, %fd1323, %fd1322, 0dBF5312788DDE082E;
	fma.rn.f64 	%fd1325, %fd1324, %fd1322, 0d3F6F9690C8249315;
	fma.rn.f64 	%fd1326, %fd1325, %fd1322, 0dBF82CF5AABC7CF0D;
	fma.rn.f64 	%fd1327, %fd1326, %fd1322, 0d3F9162B0B2A3BFDE;
	fma.rn.f64 	%fd1328, %fd1327, %fd1322, 0dBF9A7256FEB6FC6B;
	fma.rn.f64 	%fd1329, %fd1328, %fd1322, 0d3FA171560CE4A489;
	fma.rn.f64 	%fd1330, %fd1329, %fd1322, 0dBFA4F44D841450E4;
	fma.rn.f64 	%fd1331, %fd1330, %fd1322, 0d3FA7EE3D3F36BB95;
	fma.rn.f64 	%fd1332, %fd1331, %fd1322, 0dBFAAD32AE04A9FD1;
	fma.rn.f64 	%fd1333, %fd1332, %fd1322, 0d3FAE17813D66954F;
	fma.rn.f64 	%fd1334, %fd1333, %fd1322, 0dBFB11089CA9A5BCD;
	fma.rn.f64 	%fd1335, %fd1334, %fd1322, 0d3FB3B12B2DB51738;
	fma.rn.f64 	%fd1336, %fd1335, %fd1322, 0dBFB745D022F8DC5C;
	fma.rn.f64 	%fd1337, %fd1336, %fd1322, 0d3FBC71C709DFE927;
	fma.rn.f64 	%fd1338, %fd1337, %fd1322, 0dBFC2492491FA1744;
	fma.rn.f64 	%fd1339, %fd1338, %fd1322, 0d3FC99999999840D2;
	fma.rn.f64 	%fd1340, %fd1339, %fd1322, 0dBFD555555555544C;
	mul.f64 	%fd1341, %fd1322, %fd1340;
	fma.rn.f64 	%fd345, %fd1341, %fd1321, %fd1321;
	@%p189 bra 	$L__BB0_245;
	{
	.reg .b32 %temp; 
	mov.b64 	{%temp, %r545}, %fd181;
	}
	setp.lt.s32 	%p192, %r545, 0;
	neg.f64 	%fd1344, %fd345;
	selp.f64 	%fd1345, %fd345, %fd1344, %p192;
	add.f64 	%fd2048, %fd1345, 0d3FF921FB54442D18;
	bra.uni 	$L__BB0_246;
$L__BB0_245:
	{
	.reg .b32 %temp; 
	mov.b64 	{%temp, %r544}, %fd181;
	}
	setp.lt.s32 	%p191, %r544, 0;
	mov.f64 	%fd1342, 0d400921FB54442D18;
	sub.f64 	%fd1343, %fd1342, %fd345;
	selp.f64 	%fd2048, %fd1343, %fd345, %p191;
$L__BB0_246:
	add.rn.f64 	%fd1346, %fd204, %fd205;
	setp.eq.f64 	%p193, %fd204, %fd205;
	{
	.reg .b32 %temp; 
	mov.b64 	{%temp, %r546}, %fd181;
	}
	setp.lt.s32 	%p194, %r546, 0;
	selp.f64 	%fd1347, 0d4002D97C7F3321D2, 0d3FE921FB54442D18, %p194;
	selp.f64 	%fd1348, %fd1347, %fd2048, %p193;
	setp.nan.f64 	%p195, %fd1346, %fd1346;
	copysign.f64 	%fd1349, %fd2003, %fd1348;
	selp.f64 	%fd2050, %fd1346, %fd1349, %p195;
	mul.f64 	%fd2049, %fd2047, 0d3FE0000000000000;
$L__BB0_247:
	add.f64 	%fd353, %fd2049, %fd2049;
	add.f64 	%fd2063, %fd2050, %fd2050;
	mov.b64 	%rd106, %fd2063;
	mov.b64 	{%r630, %r631}, %rd106;
	and.b32  	%r187, %r631, 2147483647;
	or.b32  	%r632, %r187, %r630;
	setp.ne.s32 	%p260, %r632, 0;
	@%p260 bra 	$L__BB0_251;
	fma.rn.f64 	%fd1878, %fd353, 0d3FF71547652B82FE, 0d4338000000000000;
	{
	.reg .b32 %temp; 
	mov.b64 	{%r188, %temp}, %fd1878;
	}
	mov.f64 	%fd1879, 0dC338000000000000;
	add.rn.f64 	%fd1880, %fd1878, %fd1879;
	fma.rn.f64 	%fd1881, %fd1880, 0dBFE62E42FEFA39EF, %fd353;
	fma.rn.f64 	%fd1882, %fd1880, 0dBC7ABC9E3B39803F, %fd1881;
	fma.rn.f64 	%fd1883, %fd1882, 0d3E5ADE1569CE2BDF, 0d3E928AF3FCA213EA;
	fma.rn.f64 	%fd1884, %fd1883, %fd1882, 0d3EC71DEE62401315;
	fma.rn.f64 	%fd1885, %fd1884, %fd1882, 0d3EFA01997C89EB71;
	fma.rn.f64 	%fd1886, %fd1885, %fd1882, 0d3F2A01A014761F65;
	fma.rn.f64 	%fd1887, %fd1886, %fd1882, 0d3F56C16C1852B7AF;
	fma.rn.f64 	%fd1888, %fd1887, %fd1882, 0d3F81111111122322;
	fma.rn.f64 	%fd1889, %fd1888, %fd1882, 0d3FA55555555502A1;
	fma.rn.f64 	%fd1890, %fd1889, %fd1882, 0d3FC5555555555511;
	fma.rn.f64 	%fd1891, %fd1890, %fd1882, 0d3FE000000000000B;
	fma.rn.f64 	%fd1892, %fd1891, %fd1882, 0d3FF0000000000000;
	fma.rn.f64 	%fd1893, %fd1892, %fd1882, 0d3FF0000000000000;
	{
	.reg .b32 %temp; 
	mov.b64 	{%r189, %temp}, %fd1893;
	}
	{
	.reg .b32 %temp; 
	mov.b64 	{%temp, %r190}, %fd1893;
	}
	shl.b32 	%r702, %r188, 20;
	add.s32 	%r703, %r702, %r190;
	mov.b64 	%fd2062, {%r189, %r703};
	{
	.reg .b32 %temp; 
	mov.b64 	{%temp, %r704}, %fd353;
	}
	mov.b32 	%f27, %r704;
	abs.f32 	%f10, %f27;
	setp.lt.f32 	%p298, %f10, 0f4086232B;
	@%p298 bra 	$L__BB0_293;
	setp.lt.f64 	%p299, %fd353, 0d0000000000000000;
	add.f64 	%fd1894, %fd353, 0d7FF0000000000000;
	selp.f64 	%fd2062, 0d0000000000000000, %fd1894, %p299;
	setp.geu.f32 	%p300, %f10, 0f40874800;
	@%p300 bra 	$L__BB0_293;
	shr.u32 	%r705, %r188, 31;
	add.s32 	%r706, %r188, %r705;
	shr.s32 	%r707, %r706, 1;
	shl.b32 	%r708, %r707, 20;
	add.s32 	%r709, %r190, %r708;
	mov.b64 	%fd1895, {%r189, %r709};
	sub.s32 	%r710, %r188, %r707;
	shl.b32 	%r711, %r710, 20;
	add.s32 	%r712, %r711, 1072693248;
	mov.b32 	%r713, 0;
	mov.b64 	%fd1896, {%r713, %r712};
	mul.f64 	%fd2062, %fd1896, %fd1895;
	bra.uni 	$L__BB0_293;
$L__BB0_251:
	mov.b64 	%rd107, %fd353;
	mov.b64 	{%r192, %r191}, %rd107;
	and.b32  	%r193, %r191, 2147483647;
	or.b32  	%r633, %r193, %r192;
	setp.ne.s32 	%p261, %r633, 0;
	@%p261 bra 	$L__BB0_262;
	abs.f64 	%fd358, %fd2063;
	setp.neu.f64 	%p290, %fd358, 0d7FF0000000000000;
	@%p290 bra 	$L__BB0_254;
	mov.f64 	%fd1833, 0d0000000000000000;
	mul.rn.f64 	%fd2052, %fd2063, %fd1833;
	mov.b32 	%r775, 1;
	bra.uni 	$L__BB0_257;
$L__BB0_254:
	mul.f64 	%fd1828, %fd2063, 0d3FE45F306DC9C883;
	cvt.rni.s32.f64 	%r774, %fd1828;
	cvt.rn.f64.s32 	%fd1829, %r774;
	fma.rn.f64 	%fd1830, %fd1829, 0dBFF921FB54442D18, %fd2063;
	fma.rn.f64 	%fd1831, %fd1829, 0dBC91A62633145C00, %fd1830;
	fma.rn.f64 	%fd2052, %fd1829, 0dB97B839A252049C0, %fd1831;
	setp.ltu.f64 	%p291, %fd358, 0d41E0000000000000;
	@%p291 bra 	$L__BB0_256;
	{ // callseq 22, 0
	.param .b64 param0;
	st.param.f64 	[param0], %fd2063;
	.param .align 16 .b8 retval0[16];
	call.uni (retval0), 
	__internal_trig_reduction_slowpathd, 
	(
	param0
	);
	ld.param.f64 	%fd2052, [retval0];
	ld.param.b32 	%r774, [retval0+8];
	} // callseq 22
$L__BB0_256:
	add.s32 	%r775, %r774, 1;
$L__BB0_257:
	setp.neu.f64 	%p292, %fd358, 0d7FF0000000000000;
	shl.b32 	%r694, %r775, 6;
	cvt.u64.u32 	%rd128, %r694;
	and.b64  	%rd129, %rd128, 64;
	add.s64 	%rd131, %rd130, %rd129;
	mul.rn.f64 	%fd1834, %fd2052, %fd2052;
	and.b32  	%r695, %r775, 1;
	setp.eq.b32 	%p293, %r695, 1;
	selp.f64 	%fd1835, 0dBDA8FF8320FD8164, 0d3DE5DB65F9785EBA, %p293;
	ld.global.nc.v2.f64 	{%fd1836, %fd1837}, [%rd131];
	fma.rn.f64 	%fd1838, %fd1835, %fd1834, %fd1836;
	fma.rn.f64 	%fd1839, %fd1838, %fd1834, %fd1837;
	ld.global.nc.v2.f64 	{%fd1840, %fd1841}, [%rd131+16];
	fma.rn.f64 	%fd1842, %fd1839, %fd1834, %fd1840;
	fma.rn.f64 	%fd1843, %fd1842, %fd1834, %fd1841;
	ld.global.nc.v2.f64 	{%fd1844, %fd1845}, [%rd131+32];
	fma.rn.f64 	%fd1846, %fd1843, %fd1834, %fd1844;
	fma.rn.f64 	%fd1847, %fd1846, %fd1834, %fd1845;
	fma.rn.f64 	%fd1848, %fd1847, %fd2052, %fd2052;
	fma.rn.f64 	%fd1849, %fd1847, %fd1834, 0d3FF0000000000000;
	selp.f64 	%fd1850, %fd1849, %fd1848, %p293;
	and.b32  	%r696, %r775, 2;
	setp.eq.s32 	%p294, %r696, 0;
	mov.f64 	%fd1851, 0d0000000000000000;
	sub.f64 	%fd1852, %fd1851, %fd1850;
	selp.f64 	%fd2062, %fd1850, %fd1852, %p294;
	@%p292 bra 	$L__BB0_259;
	mov.f64 	%fd1858, 0d0000000000000000;
	mul.rn.f64 	%fd2053, %fd2063, %fd1858;
	mov.b32 	%r776, 0;
	bra.uni 	$L__BB0_261;
$L__BB0_259:
	mul.f64 	%fd1853, %fd2063, 0d3FE45F306DC9C883;
	cvt.rni.s32.f64 	%r776, %fd1853;
	cvt.rn.f64.s32 	%fd1854, %r776;
	fma.rn.f64 	%fd1855, %fd1854, 0dBFF921FB54442D18, %fd2063;
	fma.rn.f64 	%fd1856, %fd1854, 0dBC91A62633145C00, %fd1855;
	fma.rn.f64 	%fd2053, %fd1854, 0dB97B839A252049C0, %fd1856;
	setp.ltu.f64 	%p295, %fd358, 0d41E0000000000000;
	@%p295 bra 	$L__BB0_261;
	{ // callseq 23, 0
	.param .b64 param0;
	st.param.f64 	[param0], %fd2063;
	.param .align 16 .b8 retval0[16];
	call.uni (retval0), 
	__internal_trig_reduction_slowpathd, 
	(
	param0
	);
	ld.param.f64 	%fd2053, [retval0];
	ld.param.b32 	%r776, [retval0+8];
	} // callseq 23
$L__BB0_261:
	shl.b32 	%r699, %r776, 6;
	cvt.u64.u32 	%rd132, %r699;
	and.b64  	%rd133, %rd132, 64;
	add.s64 	%rd135, %rd130, %rd133;
	mul.rn.f64 	%fd1859, %fd2053, %fd2053;
	and.b32  	%r700, %r776, 1;
	setp.eq.b32 	%p296, %r700, 1;
	selp.f64 	%fd1860, 0dBDA8FF8320FD8164, 0d3DE5DB65F9785EBA, %p296;
	ld.global.nc.v2.f64 	{%fd1861, %fd1862}, [%rd135];
	fma.rn.f64 	%fd1863, %fd1860, %fd1859, %fd1861;
	fma.rn.f64 	%fd1864, %fd1863, %fd1859, %fd1862;
	ld.global.nc.v2.f64 	{%fd1865, %fd1866}, [%rd135+16];
	fma.rn.f64 	%fd1867, %fd1864, %fd1859, %fd1865;
	fma.rn.f64 	%fd1868, %fd1867, %fd1859, %fd1866;
	ld.global.nc.v2.f64 	{%fd1869, %fd1870}, [%rd135+32];
	fma.rn.f64 	%fd1871, %fd1868, %fd1859, %fd1869;
	fma.rn.f64 	%fd1872, %fd1871, %fd1859, %fd1870;
	fma.rn.f64 	%fd1873, %fd1872, %fd2053, %fd2053;
	fma.rn.f64 	%fd1874, %fd1872, %fd1859, 0d3FF0000000000000;
	selp.f64 	%fd1875, %fd1874, %fd1873, %p296;
	and.b32  	%r701, %r776, 2;
	setp.eq.s32 	%p297, %r701, 0;
	mov.f64 	%fd1876, 0d0000000000000000;
	sub.f64 	%fd1877, %fd1876, %fd1875;
	selp.f64 	%fd2063, %fd1875, %fd1877, %p297;
	bra.uni 	$L__BB0_293;
$L__BB0_262:
	setp.lt.u32 	%p262, %r187, 2146435072;
	@%p262 bra 	$L__BB0_266;
	setp.eq.s32 	%p286, %r192, 0;
	setp.eq.s32 	%p287, %r193, 2146435072;
	and.pred  	%p288, %p286, %p287;
	@%p288 bra 	$L__BB0_265;
	sub.f64 	%fd2062, %fd2063, %fd2063;
	mov.f64 	%fd2063, %fd2062;
	bra.uni 	$L__BB0_293;
$L__BB0_265:
	setp.gt.s32 	%p289, %r191, -1;
	sub.f64 	%fd1827, %fd2063, %fd2063;
	selp.f64 	%fd2062, %fd353, 0d0000000000000000, %p289;
	selp.f64 	%fd2063, %fd1827, 0d0000000000000000, %p289;
	bra.uni 	$L__BB0_293;
$L__BB0_266:
	add.s32 	%r634, %r191, -1082535490;
	setp.gt.u32 	%p263, %r634, 1084066;
	@%p263 bra 	$L__BB0_280;
	add.f64 	%fd373, %fd353, 0dC0937BE319BA0DA4;
	fma.rn.f64 	%fd1752, %fd373, 0d3FF71547652B82FE, 0d4338000000000000;
	{
	.reg .b32 %temp; 
	mov.b64 	{%r202, %temp}, %fd1752;
	}
	mov.f64 	%fd1753, 0dC338000000000000;
	add.rn.f64 	%fd1754, %fd1752, %fd1753;
	fma.rn.f64 	%fd1755, %fd1754, 0dBFE62E42FEFA39EF, %fd373;
	fma.rn.f64 	%fd1756, %fd1754, 0dBC7ABC9E3B39803F, %fd1755;
	fma.rn.f64 	%fd1757, %fd1756, 0d3E5ADE1569CE2BDF, 0d3E928AF3FCA213EA;
	fma.rn.f64 	%fd1758, %fd1757, %fd1756, 0d3EC71DEE62401315;
	fma.rn.f64 	%fd1759, %fd1758, %fd1756, 0d3EFA01997C89EB71;
	fma.rn.f64 	%fd1760, %fd1759, %fd1756, 0d3F2A01A014761F65;
	fma.rn.f64 	%fd1761, %fd1760, %fd1756, 0d3F56C16C1852B7AF;
	fma.rn.f64 	%fd1762, %fd1761, %fd1756, 0d3F81111111122322;
	fma.rn.f64 	%fd1763, %fd1762, %fd1756, 0d3FA55555555502A1;
	fma.rn.f64 	%fd1764, %fd1763, %fd1756, 0d3FC5555555555511;
	fma.rn.f64 	%fd1765, %fd1764, %fd1756, 0d3FE000000000000B;
	fma.rn.f64 	%fd1766, %fd1765, %fd1756, 0d3FF0000000000000;
	fma.rn.f64 	%fd1767, %fd1766, %fd1756, 0d3FF0000000000000;
	{
	.reg .b32 %temp; 
	mov.b64 	{%r203, %temp}, %fd1767;
	}
	{
	.reg .b32 %temp; 
	mov.b64 	{%temp, %r204}, %fd1767;
	}
	shl.b32 	%r657, %r202, 20;
	add.s32 	%r658, %r657, %r204;
	mov.b64 	%fd2054, {%r203, %r658};
	{
	.reg .b32 %temp; 
	mov.b64 	{%temp, %r659}, %fd373;
	}
	mov.b32 	%f26, %r659;
	abs.f32 	%f11, %f26;
	setp.lt.f32 	%p275, %f11, 0f4086232B;
	@%p275 bra 	$L__BB0_270;
	setp.lt.f64 	%p276, %fd373, 0d0000000000000000;
	add.f64 	%fd1768, %fd373, 0d7FF0000000000000;
	selp.f64 	%fd2054, 0d0000000000000000, %fd1768, %p276;
	setp.geu.f32 	%p277, %f11, 0f40874800;
	@%p277 bra 	$L__BB0_270;
	shr.u32 	%r660, %r202, 31;
	add.s32 	%r661, %r202, %r660;
	shr.s32 	%r662, %r661, 1;
	shl.b32 	%r663, %r662, 20;
	add.s32 	%r664, %r204, %r663;
	mov.b64 	%fd1769, {%r203, %r664};
	sub.s32 	%r665, %r202, %r662;
	shl.b32 	%r666, %r665, 20;
	add.s32 	%r667, %r666, 1072693248;
	mov.b32 	%r668, 0;
	mov.b64 	%fd1770, {%r668, %r667};
	mul.f64 	%fd2054, %fd1770, %fd1769;
$L__BB0_270:
	mov.b64 	%rd116, %fd2054;
	mov.b64 	{%r669, %r670}, %rd116;
	shr.u32 	%r671, %r670, 20;
	add.s32 	%r672, %r671, -247;
	and.b32  	%r673, %r670, 1048575;
	or.b32  	%r674, %r673, 2145386496;
	mov.b64 	%rd117, {%r669, %r674};
	mov.b64 	%fd378, %rd117;
	cvt.u16.u32 	%rs13, %r672;
	shr.u16 	%rs14, %rs13, 15;
	add.s16 	%rs15, %rs13, %rs14;
	shr.s16 	%rs16, %rs15, 1;
	cvt.s32.s16 	%r675, %rs16;
	shl.b32 	%r676, %r675, 20;
	add.s32 	%r677, %r676, 1072693248;
	mov.b32 	%r678, 0;
	mov.b64 	%rd118, {%r678, %r677};
	mov.b64 	%fd379, %rd118;
	sub.s32 	%r679, %r672, %r675;
	shl.b32 	%r680, %r679, 20;
	add.s32 	%r205, %r680, 1072693248;
	abs.f64 	%fd380, %fd2063;
	setp.neu.f64 	%p278, %fd380, 0d7FF0000000000000;
	@%p278 bra 	$L__BB0_272;
	mov.f64 	%fd1776, 0d0000000000000000;
	mul.rn.f64 	%fd2056, %fd2063, %fd1776;
	mov.b32 	%r778, 1;
	bra.uni 	$L__BB0_275;
$L__BB0_272:
	mul.f64 	%fd1771, %fd2063, 0d3FE45F306DC9C883;
	cvt.rni.s32.f64 	%r777, %fd1771;
	cvt.rn.f64.s32 	%fd1772, %r777;
	fma.rn.f64 	%fd1773, %fd1772, 0dBFF921FB54442D18, %fd2063;
	fma.rn.f64 	%fd1774, %fd1772, 0dBC91A62633145C00, %fd1773;
	fma.rn.f64 	%fd2056, %fd1772, 0dB97B839A252049C0, %fd1774;
	setp.ltu.f64 	%p279, %fd380, 0d41E0000000000000;
	@%p279 bra 	$L__BB0_274;
	{ // callseq 20, 0
	.param .b64 param0;
	st.param.f64 	[param0], %fd2063;
	.param .align 16 .b8 retval0[16];
	call.uni (retval0), 
	__internal_trig_reduction_slowpathd, 
	(
	param0
	);
	ld.param.f64 	%fd2056, [retval0];
	ld.param.b32 	%r777, [retval0+8];
	} // callseq 20
$L__BB0_274:
	add.s32 	%r778, %r777, 1;
$L__BB0_275:
	setp.neu.f64 	%p280, %fd380, 0d7FF0000000000000;
	shl.b32 	%r683, %r778, 6;
	cvt.u64.u32 	%rd119, %r683;
	and.b64  	%rd120, %rd119, 64;
	add.s64 	%rd122, %rd130, %rd120;
	mul.rn.f64 	%fd1777, %fd2056, %fd2056;
	and.b32  	%r684, %r778, 1;
	setp.eq.b32 	%p281, %r684, 1;
	selp.f64 	%fd1778, 0dBDA8FF8320FD8164, 0d3DE5DB65F9785EBA, %p281;
	ld.global.nc.v2.f64 	{%fd1779, %fd1780}, [%rd122];
	fma.rn.f64 	%fd1781, %fd1778, %fd1777, %fd1779;
	fma.rn.f64 	%fd1782, %fd1781, %fd1777, %fd1780;
	ld.global.nc.v2.f64 	{%fd1783, %fd1784}, [%rd122+16];
	fma.rn.f64 	%fd1785, %fd1782, %fd1777, %fd1783;
	fma.rn.f64 	%fd1786, %fd1785, %fd1777, %fd1784;
	ld.global.nc.v2.f64 	{%fd1787, %fd1788}, [%rd122+32];
	fma.rn.f64 	%fd1789, %fd1786, %fd1777, %fd1787;
	fma.rn.f64 	%fd1790, %fd1789, %fd1777, %fd1788;
	fma.rn.f64 	%fd1791, %fd1790, %fd2056, %fd2056;
	fma.rn.f64 	%fd1792, %fd1790, %fd1777, 0d3FF0000000000000;
	selp.f64 	%fd1793, %fd1792, %fd1791, %p281;
	and.b32  	%r685, %r778, 2;
	setp.eq.s32 	%p282, %r685, 0;
	mov.f64 	%fd1794, 0d0000000000000000;
	sub.f64 	%fd1795, %fd1794, %fd1793;
	selp.f64 	%fd1796, %fd1793, %fd1795, %p282;
	mul.f64 	%fd1797, %fd1796, %fd378;
	mul.f64 	%fd386, %fd1797, %fd379;
	@%p280 bra 	$L__BB0_277;
	mov.f64 	%fd1803, 0d0000000000000000;
	mul.rn.f64 	%fd2057, %fd2063, %fd1803;
	mov.b32 	%r779, 0;
	bra.uni 	$L__BB0_279;
$L__BB0_277:
	mul.f64 	%fd1798, %fd2063, 0d3FE45F306DC9C883;
	cvt.rni.s32.f64 	%r779, %fd1798;
	cvt.rn.f64.s32 	%fd1799, %r779;
	fma.rn.f64 	%fd1800, %fd1799, 0dBFF921FB54442D18, %fd2063;
	fma.rn.f64 	%fd1801, %fd1799, 0dBC91A62633145C00, %fd1800;
	fma.rn.f64 	%fd2057, %fd1799, 0dB97B839A252049C0, %fd1801;
	setp.ltu.f64 	%p283, %fd380, 0d41E0000000000000;
	@%p283 bra 	$L__BB0_279;
	{ // callseq 21, 0
	.param .b64 param0;
	st.param.f64 	[param0], %fd2063;
	.param .align 16 .b8 retval0[16];
	call.uni (retval0), 
	__internal_trig_reduction_slowpathd, 
	(
	param0
	);
	ld.param.f64 	%fd2057, [retval0];
	ld.param.b32 	%r779, [retval0+8];
	} // callseq 21
$L__BB0_279:
	mov.b32 	%r688, 0;
	mov.b64 	%rd123, {%r688, %r205};
	mov.b64 	%fd1804, %rd123;
	shl.b32 	%r689, %r779, 6;
	cvt.u64.u32 	%rd124, %r689;
	and.b64  	%rd125, %rd124, 64;
	add.s64 	%rd127, %rd130, %rd125;
	mul.rn.f64 	%fd1805, %fd2057, %fd2057;
	and.b32  	%r690, %r779, 1;
	setp.eq.b32 	%p284, %r690, 1;
	selp.f64 	%fd1806, 0dBDA8FF8320FD8164, 0d3DE5DB65F9785EBA, %p284;
	ld.global.nc.v2.f64 	{%fd1807, %fd1808}, [%rd127];
	fma.rn.f64 	%fd1809, %fd1806, %fd1805, %fd1807;
	fma.rn.f64 	%fd1810, %fd1809, %fd1805, %fd1808;
	ld.global.nc.v2.f64 	{%fd1811, %fd1812}, [%rd127+16];
	fma.rn.f64 	%fd1813, %fd1810, %fd1805, %fd1811;
	fma.rn.f64 	%fd1814, %fd1813, %fd1805, %fd1812;
	ld.global.nc.v2.f64 	{%fd1815, %fd1816}, [%rd127+32];
	fma.rn.f64 	%fd1817, %fd1814, %fd1805, %fd1815;
	fma.rn.f64 	%fd1818, %fd1817, %fd1805, %fd1816;
	fma.rn.f64 	%fd1819, %fd1818, %fd2057, %fd2057;
	fma.rn.f64 	%fd1820, %fd1818, %fd1805, 0d3FF0000000000000;
	selp.f64 	%fd1821, %fd1820, %fd1819, %p284;
	and.b32  	%r691, %r779, 2;
	setp.eq.s32 	%p285, %r691, 0;
	mov.f64 	%fd1822, 0d0000000000000000;
	sub.f64 	%fd1823, %fd1822, %fd1821;
	selp.f64 	%fd1824, %fd1821, %fd1823, %p285;
	mul.f64 	%fd1825, %fd1824, %fd378;
	mul.f64 	%fd1826, %fd1825, %fd379;
	mul.f64 	%fd2063, %fd1826, %fd1804;
	mul.f64 	%fd2062, %fd386, %fd1804;
	bra.uni 	$L__BB0_293;
$L__BB0_280:
	fma.rn.f64 	%fd1682, %fd353, 0d3FF71547652B82FE, 0d4338000000000000;
	{
	.reg .b32 %temp; 
	mov.b64 	{%r214, %temp}, %fd1682;
	}
	mov.f64 	%fd1683, 0dC338000000000000;
	add.rn.f64 	%fd1684, %fd1682, %fd1683;
	fma.rn.f64 	%fd1685, %fd1684, 0dBFE62E42FEFA39EF, %fd353;
	fma.rn.f64 	%fd1686, %fd1684, 0dBC7ABC9E3B39803F, %fd1685;
	fma.rn.f64 	%fd1687, %fd1686, 0d3E5ADE1569CE2BDF, 0d3E928AF3FCA213EA;
	fma.rn.f64 	%fd1688, %fd1687, %fd1686, 0d3EC71DEE62401315;
	fma.rn.f64 	%fd1689, %fd1688, %fd1686, 0d3EFA01997C89EB71;
	fma.rn.f64 	%fd1690, %fd1689, %fd1686, 0d3F2A01A014761F65;
	fma.rn.f64 	%fd1691, %fd1690, %fd1686, 0d3F56C16C1852B7AF;
	fma.rn.f64 	%fd1692, %fd1691, %fd1686, 0d3F81111111122322;
	fma.rn.f64 	%fd1693, %fd1692, %fd1686, 0d3FA55555555502A1;
	fma.rn.f64 	%fd1694, %fd1693, %fd1686, 0d3FC5555555555511;
	fma.rn.f64 	%fd1695, %fd1694, %fd1686, 0d3FE000000000000B;
	fma.rn.f64 	%fd1696, %fd1695, %fd1686, 0d3FF0000000000000;
	fma.rn.f64 	%fd1697, %fd1696, %fd1686, 0d3FF0000000000000;
	{
	.reg .b32 %temp; 
	mov.b64 	{%r215, %temp}, %fd1697;
	}
	{
	.reg .b32 %temp; 
	mov.b64 	{%temp, %r216}, %fd1697;
	}
	shl.b32 	%r635, %r214, 20;
	add.s32 	%r636, %r635, %r216;
	mov.b64 	%fd2058, {%r215, %r636};
	{
	.reg .b32 %temp; 
	mov.b64 	{%temp, %r637}, %fd353;
	}
	mov.b32 	%f25, %r637;
	abs.f32 	%f12, %f25;
	setp.lt.f32 	%p264, %f12, 0f4086232B;
	@%p264 bra 	$L__BB0_283;
	setp.lt.f64 	%p265, %fd353, 0d0000000000000000;
	add.f64 	%fd1698, %fd353, 0d7FF0000000000000;
	selp.f64 	%fd2058, 0d0000000000000000, %fd1698, %p265;
	setp.geu.f32 	%p266, %f12, 0f40874800;
	@%p266 bra 	$L__BB0_283;
	shr.u32 	%r638, %r214, 31;
	add.s32 	%r639, %r214, %r638;
	shr.s32 	%r640, %r639, 1;
	shl.b32 	%r641, %r640, 20;
	add.s32 	%r642, %r216, %r641;
	mov.b64 	%fd1699, {%r215, %r642};
	sub.s32 	%r643, %r214, %r640;
	shl.b32 	%r644, %r643, 20;
	add.s32 	%r645, %r644, 1072693248;
	mov.b32 	%r646, 0;
	mov.b64 	%fd1700, {%r646, %r645};
	mul.f64 	%fd2058, %fd1700, %fd1699;
$L__BB0_283:
	abs.f64 	%fd397, %fd2063;
	setp.neu.f64 	%p267, %fd397, 0d7FF0000000000000;
	@%p267 bra 	$L__BB0_285;
	mov.f64 	%fd1706, 0d0000000000000000;
	mul.rn.f64 	%fd2060, %fd2063, %fd1706;
	mov.b32 	%r781, 1;
	bra.uni 	$L__BB0_288;
$L__BB0_285:
	mul.f64 	%fd1701, %fd2063, 0d3FE45F306DC9C883;
	cvt.rni.s32.f64 	%r780, %fd1701;
	cvt.rn.f64.s32 	%fd1702, %r780;
	fma.rn.f64 	%fd1703, %fd1702, 0dBFF921FB54442D18, %fd2063;
	fma.rn.f64 	%fd1704, %fd1702, 0dBC91A62633145C00, %fd1703;
	fma.rn.f64 	%fd2060, %fd1702, 0dB97B839A252049C0, %fd1704;
	setp.ltu.f64 	%p268, %fd397, 0d41E0000000000000;
	@%p268 bra 	$L__BB0_287;
	{ // callseq 18, 0
	.param .b64 param0;
	st.param.f64 	[param0], %fd2063;
	.param .align 16 .b8 retval0[16];
	call.uni (retval0), 
	__internal_trig_reduction_slowpathd, 
	(
	param0
	);
	ld.param.f64 	%fd2060, [retval0];
	ld.param.b32 	%r780, [retval0+8];
	} // callseq 18
$L__BB0_287:
	add.s32 	%r781, %r780, 1;
$L__BB0_288:
	setp.neu.f64 	%p269, %fd397, 0d7FF0000000000000;
	shl.b32 	%r649, %r781, 6;
	cvt.u64.u32 	%rd108, %r649;
	and.b64  	%rd109, %rd108, 64;
	add.s64 	%rd111, %rd130, %rd109;
	mul.rn.f64 	%fd1707, %fd2060, %fd2060;
	and.b32  	%r650, %r781, 1;
	setp.eq.b32 	%p270, %r650, 1;
	selp.f64 	%fd1708, 0dBDA8FF8320FD8164, 0d3DE5DB65F9785EBA, %p270;
	ld.global.nc.v2.f64 	{%fd1709, %fd1710}, [%rd111];
	fma.rn.f64 	%fd1711, %fd1708, %fd1707, %fd1709;
	fma.rn.f64 	%fd1712, %fd1711, %fd1707, %fd1710;
	ld.global.nc.v2.f64 	{%fd1713, %fd1714}, [%rd111+16];
	fma.rn.f64 	%fd1715, %fd1712, %fd1707, %fd1713;
	fma.rn.f64 	%fd1716, %fd1715, %fd1707, %fd1714;
	ld.global.nc.v2.f64 	{%fd1717, %fd1718}, [%rd111+32];
	fma.rn.f64 	%fd1719, %fd1716, %fd1707, %fd1717;
	fma.rn.f64 	%fd1720, %fd1719, %fd1707, %fd1718;
	fma.rn.f64 	%fd1721, %fd1720, %fd2060, %fd2060;
	fma.rn.f64 	%fd1722, %fd1720, %fd1707, 0d3FF0000000000000;
	selp.f64 	%fd1723, %fd1722, %fd1721, %p270;
	and.b32  	%r651, %r781, 2;
	setp.eq.s32 	%p271, %r651, 0;
	mov.f64 	%fd1724, 0d0000000000000000;
	sub.f64 	%fd1725, %fd1724, %fd1723;
	selp.f64 	%fd403, %fd1723, %fd1725, %p271;
	@%p269 bra 	$L__BB0_290;
	mov.f64 	%fd1731, 0d0000000000000000;
	mul.rn.f64 	%fd2061, %fd2063, %fd1731;
	mov.b32 	%r782, 0;
	bra.uni 	$L__BB0_292;
$L__BB0_290:
	mul.f64 	%fd1726, %fd2063, 0d3FE45F306DC9C883;
	cvt.rni.s32.f64 	%r782, %fd1726;
	cvt.rn.f64.s32 	%fd1727, %r782;
	fma.rn.f64 	%fd1728, %fd1727, 0dBFF921FB54442D18, %fd2063;
	fma.rn.f64 	%fd1729, %fd1727, 0dBC91A62633145C00, %fd1728;
	fma.rn.f64 	%fd2061, %fd1727, 0dB97B839A252049C0, %fd1729;
	setp.ltu.f64 	%p272, %fd397, 0d41E0000000000000;
	@%p272 bra 	$L__BB0_292;
	{ // callseq 19, 0
	.param .b64 param0;
	st.param.f64 	[param0], %fd2063;
	.param .align 16 .b8 retval0[16];
	call.uni (retval0), 
	__internal_trig_reduction_slowpathd, 
	(
	param0
	);
	ld.param.f64 	%fd2061, [retval0];
	ld.param.b32 	%r782, [retval0+8];
	} // callseq 19
$L__BB0_292:
	shl.b32 	%r654, %r782, 6;
	cvt.u64.u32 	%rd112, %r654;
	and.b64  	%rd113, %rd112, 64;
	add.s64 	%rd115, %rd130, %rd113;
	mul.rn.f64 	%fd1732, %fd2061, %fd2061;
	and.b32  	%r655, %r782, 1;
	setp.eq.b32 	%p273, %r655, 1;
	selp.f64 	%fd1733, 0dBDA8FF8320FD8164, 0d3DE5DB65F9785EBA, %p273;
	ld.global.nc.v2.f64 	{%fd1734, %fd1735}, [%rd115];
	fma.rn.f64 	%fd1736, %fd1733, %fd1732, %fd1734;
	fma.rn.f64 	%fd1737, %fd1736, %fd1732, %fd1735;
	ld.global.nc.v2.f64 	{%fd1738, %fd1739}, [%rd115+16];
	fma.rn.f64 	%fd1740, %fd1737, %fd1732, %fd1738;
	fma.rn.f64 	%fd1741, %fd1740, %fd1732, %fd1739;
	ld.global.nc.v2.f64 	{%fd1742, %fd1743}, [%rd115+32];
	fma.rn.f64 	%fd1744, %fd1741, %fd1732, %fd1742;
	fma.rn.f64 	%fd1745, %fd1744, %fd1732, %fd1743;
	fma.rn.f64 	%fd1746, %fd1745, %fd2061, %fd2061;
	fma.rn.f64 	%fd1747, %fd1745, %fd1732, 0d3FF0000000000000;
	selp.f64 	%fd1748, %fd1747, %fd1746, %p273;
	and.b32  	%r656, %r782, 2;
	setp.eq.s32 	%p274, %r656, 0;
	mov.f64 	%fd1749, 0d0000000000000000;
	sub.f64 	%fd1750, %fd1749, %fd1748;
	selp.f64 	%fd1751, %fd1748, %fd1750, %p274;
	mul.f64 	%fd2063, %fd2058, %fd1751;
	mul.f64 	%fd2062, %fd2058, %fd403;
$L__BB0_293:
	abs.f64 	%fd1897, %fd2062;
	abs.f64 	%fd1898, %fd2063;
	add.f64 	%fd1899, %fd1897, %fd1898;
	rcp.rn.f64 	%fd1900, %fd1899;
	add.f64 	%fd1901, %fd1989, %fd1989;
	mul.f64 	%fd1902, %fd1901, %fd1900;
	add.f64 	%fd1903, %fd1990, %fd1990;
	mul.f64 	%fd1904, %fd1903, %fd1900;
	mul.f64 	%fd1905, %fd2062, %fd1900;
	mul.f64 	%fd1906, %fd2063, %fd1900;
	mul.f64 	%fd1907, %fd1906, %fd1906;
	fma.rn.f64 	%fd1908, %fd1905, %fd1905, %fd1907;
	rcp.rn.f64 	%fd1909, %fd1908;
	mul.f64 	%fd1910, %fd1904, %fd1906;
	fma.rn.f64 	%fd1911, %fd1902, %fd1905, %fd1910;
	mul.f64 	%fd2065, %fd1911, %fd1909;
	mul.f64 	%fd1912, %fd1904, %fd1905;
	mul.f64 	%fd1913, %fd1902, %fd1906;
	sub.f64 	%fd1914, %fd1912, %fd1913;
	mul.f64 	%fd2064, %fd1914, %fd1909;
	setp.eq.f64 	%p301, %fd2065, 0d0000000000000000;
	setp.eq.f64 	%p302, %fd2064, 0d0000000000000000;
	and.pred  	%p303, %p301, %p302;
	@%p303 bra 	$L__BB0_295;
	abs.f64 	%fd1915, %fd2065;
	abs.f64 	%fd1916, %fd2064;
	add.f64 	%fd1917, %fd1915, %fd1916;
	rcp.rn.f64 	%fd1918, %fd1917;
	mul.f64 	%fd1919, %fd65, %fd1918;
	mul.f64 	%fd1920, %fd66, %fd1918;
	mul.f64 	%fd1921, %fd2065, %fd1918;
	mul.f64 	%fd1922, %fd2064, %fd1918;
	mul.f64 	%fd1923, %fd1922, %fd1922;
	fma.rn.f64 	%fd1924, %fd1921, %fd1921, %fd1923;
	rcp.rn.f64 	%fd1925, %fd1924;
	mul.f64 	%fd1926, %fd1920, %fd1922;
	fma.rn.f64 	%fd1927, %fd1919, %fd1921, %fd1926;
	mul.f64 	%fd1928, %fd1927, %fd1925;
	mul.f64 	%fd1929, %fd1920, %fd1921;
	mul.f64 	%fd1930, %fd1919, %fd1922;
	sub.f64 	%fd1931, %fd1929, %fd1930;
	mul.f64 	%fd1932, %fd1931, %fd1925;
	sub.f64 	%fd2065, %fd1964, %fd1928;
	sub.f64 	%fd2064, %fd1963, %fd1932;
$L__BB0_295:
	add.s32 	%r718, %r718, 1;
	setp.ne.s32 	%p304, %r718, 100;
	mov.f64 	%fd1963, %fd2064;
	mov.f64 	%fd1964, %fd2065;
	@%p304 bra 	$L__BB0_1;
	abs.f64 	%fd418, %fd2065;
	abs.f64 	%fd419, %fd2064;
	setp.leu.f64 	%p305, %fd419, %fd418;
	setp.gt.f64 	%p306, %fd419, %fd418;
	selp.f64 	%fd420, %fd419, %fd418, %p306;
	selp.f64 	%fd1933, %fd418, %fd419, %p306;
	div.rn.f64 	%fd1934, %fd1933, %fd420;
	mul.f64 	%fd1935, %fd1934, %fd1934;
	fma.rn.f64 	%fd1936, %fd1935, 0dBEF53E1D2A25FF7E, 0d3F2D3B63DBB65B49;
	fma.rn.f64 	%fd1937, %fd1936, %fd1935, 0dBF5312788DDE082E;
	fma.rn.f64 	%fd1938, %fd1937, %fd1935, 0d3F6F9690C8249315;
	fma.rn.f64 	%fd1939, %fd1938, %fd1935, 0dBF82CF5AABC7CF0D;
	fma.rn.f64 	%fd1940, %fd1939, %fd1935, 0d3F9162B0B2A3BFDE;
	fma.rn.f64 	%fd1941, %fd1940, %fd1935, 0dBF9A7256FEB6FC6B;
	fma.rn.f64 	%fd1942, %fd1941, %fd1935, 0d3FA171560CE4A489;
	fma.rn.f64 	%fd1943, %fd1942, %fd1935, 0dBFA4F44D841450E4;
	fma.rn.f64 	%fd1944, %fd1943, %fd1935, 0d3FA7EE3D3F36BB95;
	fma.rn.f64 	%fd1945, %fd1944, %fd1935, 0dBFAAD32AE04A9FD1;
	fma.rn.f64 	%fd1946, %fd1945, %fd1935, 0d3FAE17813D66954F;
	fma.rn.f64 	%fd1947, %fd1946, %fd1935, 0dBFB11089CA9A5BCD;
	fma.rn.f64 	%fd1948, %fd1947, %fd1935, 0d3FB3B12B2DB51738;
	fma.rn.f64 	%fd1949, %fd1948, %fd1935, 0dBFB745D022F8DC5C;
	fma.rn.f64 	%fd1950, %fd1949, %fd1935, 0d3FBC71C709DFE927;
	fma.rn.f64 	%fd1951, %fd1950, %fd1935, 0dBFC2492491FA1744;
	fma.rn.f64 	%fd1952, %fd1951, %fd1935, 0d3FC99999999840D2;
	fma.rn.f64 	%fd1953, %fd1952, %fd1935, 0dBFD555555555544C;
	mul.f64 	%fd1954, %fd1935, %fd1953;
	fma.rn.f64 	%fd421, %fd1954, %fd1934, %fd1934;
	@%p305 bra 	$L__BB0_298;
	{
	.reg .b32 %temp; 
	mov.b64 	{%temp, %r715}, %fd2065;
	}
	setp.lt.s32 	%p308, %r715, 0;
	neg.f64 	%fd1957, %fd421;
	selp.f64 	%fd1958, %fd421, %fd1957, %p308;
	add.f64 	%fd2066, %fd1958, 0d3FF921FB54442D18;
	bra.uni 	$L__BB0_299;
$L__BB0_298:
	{
	.reg .b32 %temp; 
	mov.b64 	{%temp, %r714}, %fd2065;
	}
	setp.lt.s32 	%p307, %r714, 0;
	mov.f64 	%fd1955, 0d400921FB54442D18;
	sub.f64 	%fd1956, %fd1955, %fd421;
	selp.f64 	%fd2066, %fd1956, %fd421, %p307;
$L__BB0_299:
	setp.neu.f64 	%p309, %fd420, 0d0000000000000000;
	@%p309 bra 	$L__BB0_301;
	{
	.reg .b32 %temp; 
	mov.b64 	{%temp, %r717}, %fd2065;
	}
	setp.lt.s32 	%p312, %r717, 0;
	selp.f64 	%fd2067, 0d400921FB54442D18, 0d0000000000000000, %p312;
	bra.uni 	$L__BB0_302;
$L__BB0_301:
	setp.eq.f64 	%p310, %fd418, %fd419;
	{
	.reg .b32 %temp; 
	mov.b64 	{%temp, %r716}, %fd2065;
	}
	setp.lt.s32 	%p311, %r716, 0;
	selp.f64 	%fd1959, 0d4002D97C7F3321D2, 0d3FE921FB54442D18, %p311;
	selp.f64 	%fd2067, %fd1959, %fd2066, %p310;
$L__BB0_302:
	ld.param.u64 	%rd139, [_Z4calcPd_param_0];
	add.rn.f64 	%fd1960, %fd418, %fd419;
	cvta.to.global.u64 	%rd136, %rd139;
	setp.nan.f64 	%p313, %fd1960, %fd1960;
	copysign.f64 	%fd1961, %fd2064, %fd2067;
	selp.f64 	%fd1962, %fd1960, %fd1961, %p313;
	mul.wide.s32 	%rd137, %r1, 8;
	add.s64 	%rd138, %rd136, %rd137;
	st.global.f64 	[%rd138], %fd1962;
	ret;

}
.func  (.param .align 16 .b8 func_retval0[16]) __internal_trig_reduction_slowpathd(
	.param .b64 __internal_trig_reduction_slowpathd_param_0
)
{
	.local .align 8 .b8 	__local_depot1[40];
	.reg .b64 	%SP;
	.reg .b64 	%SPL;
	.reg .pred 	%p<10>;
	.reg .b32 	%r<47>;
	.reg .b64 	%rd<74>;
	.reg .b64 	%fd<5>;

	mov.u64 	%SPL, __local_depot1;
	ld.param.f64 	%fd4, [__internal_trig_reduction_slowpathd_param_0];
	add.u64 	%rd1, %SPL, 0;
	{
	.reg .b32 %temp; 
	mov.b64 	{%temp, %r1}, %fd4;
	}
	shr.u32 	%r2, %r1, 20;
	and.b32  	%r3, %r2, 2047;
	setp.eq.s32 	%p1, %r3, 2047;
	mov.b32 	%r46, 0;
	@%p1 bra 	$L__BB1_9;
	add.s32 	%r20, %r3, -1024;
	mov.b64 	%rd20, %fd4;
	shl.b64 	%rd2, %rd20, 11;
	shr.u32 	%r4, %r20, 6;
	sub.s32 	%r45, 15, %r4;
	sub.s32 	%r21, 19, %r4;
	setp.lt.u32 	%p2, %r20, 128;
	selp.b32 	%r6, 18, %r21, %p2;
	setp.ge.s32 	%p3, %r45, %r6;
	mov.b64 	%rd70, 0;
	@%p3 bra 	$L__BB1_4;
	add.s32 	%r23, %r6, %r4;
	neg.s32 	%r43, %r23;
	or.b64  	%rd3, %rd2, -9223372036854775808;
	mov.b64 	%rd70, 0;
	mov.b32 	%r42, 0;
	mov.u64 	%rd25, __cudart_i2opi_d;
	mov.u32 	%r44, %r45;
$L__BB1_3:
	.pragma "nounroll";
	mul.wide.s32 	%rd22, %r42, 8;
	add.s64 	%rd23, %rd1, %rd22;
	mul.wide.s32 	%rd24, %r44, 8;
	add.s64 	%rd26, %rd25, %rd24;
	ld.global.nc.u64 	%rd27, [%rd26];
	{
	.reg .u32 %r0, %r1, %r2, %r3, %alo, %ahi, %blo, %bhi, %clo, %chi;
	mov.b64 	{%alo,%ahi}, %rd27;
	mov.b64 	{%blo,%bhi}, %rd3;
	mov.b64 	{%clo,%chi}, %rd70;
	mad.lo.cc.u32 	%r0, %alo, %blo, %clo;
	madc.hi.cc.u32 	%r1, %alo, %blo, %chi;
	madc.hi.u32 	%r2, %alo, %bhi, 0;
	mad.lo.cc.u32 	%r1, %alo, %bhi, %r1;
	madc.hi.cc.u32 	%r2, %ahi, %blo, %r2;
	madc.hi.u32 	%r3, %ahi, %bhi, 0;
	mad.lo.cc.u32 	%r1, %ahi, %blo, %r1;
	madc.lo.cc.u32 	%r2, %ahi, %bhi, %r2;
	addc.u32 	%r3, %r3, 0;
	mov.b64 	%rd28, {%r0,%r1};
	mov.b64 	%rd70, {%r2,%r3};
	}
	st.local.u64 	[%rd23], %rd28;
	add.s32 	%r44, %r44, 1;
	add.s32 	%r43, %r43, 1;
	add.s32 	%r42, %r42, 1;
	setp.ne.s32 	%p4, %r43, -15;
	mov.u32 	%r45, %r6;
	@%p4 bra 	$L__BB1_3;
$L__BB1_4:
	cvt.s64.s32 	%rd29, %r45;
	cvt.u64.u32 	%rd30, %r4;
	add.s64 	%rd31, %rd30, %rd29;
	shl.b64 	%rd32, %rd31, 3;
	add.s64 	%rd33, %rd1, %rd32;
	st.local.u64 	[%rd33+-120], %rd70;
	and.b32  	%r15, %r2, 63;
	ld.local.u64 	%rd72, [%rd1+16];
	ld.local.u64 	%rd71, [%rd1+24];
	setp.eq.s32 	%p5, %r15, 0;
	@%p5 bra 	$L__BB1_6;
	shl.b64 	%rd34, %rd71, %r15;
	shr.u64 	%rd35, %rd72, 1;
	xor.b32  	%r24, %r15, 63;
	shr.u64 	%rd36, %rd35, %r24;
	or.b64  	%rd71, %rd34, %rd36;
	ld.local.u64 	%rd37, [%rd1+8];
	shl.b64 	%rd38, %rd72, %r15;
	shr.u64 	%rd39, %rd37, 1;
	shr.u64 	%rd40, %rd39, %r24;
	or.b64  	%rd72, %rd38, %rd40;
$L__BB1_6:
	and.b32  	%r25, %r1, -2147483648;
	shr.u64 	%rd41, %rd71, 62;
	cvt.u32.u64 	%r26, %rd41;
	mov.b64 	{%r27, %r28}, %rd71;
	mov.b64 	{%r29, %r30}, %rd72;
	shf.l.wrap.b32 	%r31, %r30, %r27, 2;
	shf.l.wrap.b32 	%r32, %r27, %r28, 2;
	mov.b64 	%rd42, {%r31, %r32};
	shl.b64 	%rd43, %rd72, 2;
	shr.u64 	%rd44, %rd42, 63;
	cvt.u32.u64 	%r33, %rd44;
	add.s32 	%r34, %r33, %r26;
	setp.eq.s32 	%p6, %r25, 0;
	neg.s32 	%r35, %r34;
	selp.b32 	%r46, %r34, %r35, %p6;
	setp.gt.s64 	%p7, %rd42, -1;
	mov.b64 	%rd45, 0;
	{
	.reg .u32 %r0, %r1, %r2, %r3, %a0, %a1, %a2, %a3, %b0, %b1, %b2, %b3;
	mov.b64 	{%a0,%a1}, %rd45;
	mov.b64 	{%a2,%a3}, %rd45;
	mov.b64 	{%b0,%b1}, %rd43;
	mov.b64 	{%b2,%b3}, %rd42;
	sub.cc.u32 	%r0, %a0, %b0;
	subc.cc.u32 	%r1, %a1, %b1;
	subc.cc.u32 	%r2, %a2, %b2;
	subc.u32 	%r3, %a3, %b3;
	mov.b64 	%rd46, {%r0,%r1};
	mov.b64 	%rd47, {%r2,%r3};
	}
	xor.b32  	%r36, %r25, -2147483648;
	selp.b64 	%rd73, %rd42, %rd47, %p7;
	selp.b64 	%rd14, %rd43, %rd46, %p7;
	selp.b32 	%r17, %r25, %r36, %p7;
	clz.b64 	%r37, %rd73;
	cvt.u64.u32 	%rd15, %r37;
	setp.eq.s32 	%p8, %r37, 0;
	@%p8 bra 	$L__BB1_8;
	cvt.u32.u64 	%r38, %rd15;
	and.b32  	%r39, %r38, 63;
	shl.b64 	%rd48, %rd73, %r39;
	shr.u64 	%rd49, %rd14, 1;
	not.b32 	%r40, %r38;
	and.b32  	%r41, %r40, 63;
	shr.u64 	%rd50, %rd49, %r41;
	or.b64  	%rd73, %rd48, %rd50;
$L__BB1_8:
	mov.b64 	%rd51, -3958705157555305931;
	{
	.reg .u32 %r0, %r1, %r2, %r3, %alo, %ahi, %blo, %bhi;
	mov.b64 	{%alo,%ahi}, %rd73;
	mov.b64 	{%blo,%bhi}, %rd51;
	mul.lo.u32 	%r0, %alo, %blo;
	mul.hi.u32 	%r1, %alo, %blo;
	mad.lo.cc.u32 	%r1, %alo, %bhi, %r1;
	madc.hi.u32 	%r2, %alo, %bhi, 0;
	mad.lo.cc.u32 	%r1, %ahi, %blo, %r1;
	madc.hi.cc.u32 	%r2, %ahi, %blo, %r2;
	madc.hi.u32 	%r3, %ahi, %bhi, 0;
	mad.lo.cc.u32 	%r2, %ahi, %bhi, %r2;
	addc.u32 	%r3, %r3, 0;
	mov.b64 	%rd52, {%r0,%r1};
	mov.b64 	%rd53, {%r2,%r3};
	}
	setp.gt.s64 	%p9, %rd53, 0;
	{
	.reg .u32 %r0, %r1, %r2, %r3, %a0, %a1, %a2, %a3, %b0, %b1, %b2, %b3;
	mov.b64 	{%a0,%a1}, %rd52;
	mov.b64 	{%a2,%a3}, %rd53;
	mov.b64 	{%b0,%b1}, %rd52;
	mov.b64 	{%b2,%b3}, %rd53;
	add.cc.u32 	%r0, %a0, %b0;
	addc.cc.u32 	%r1, %a1, %b1;
	addc.cc.u32 	%r2, %a2, %b2;
	addc.u32 	%r3, %a3, %b3;
	mov.b64 	%rd54, {%r0,%r1};
	mov.b64 	%rd55, {%r2,%r3};
	}
	selp.b64 	%rd56, %rd55, %rd53, %p9;
	selp.s64 	%rd57, -1, 0, %p9;
	sub.s64 	%rd58, %rd57, %rd15;
	cvt.u64.u32 	%rd59, %r17;
	shl.b64 	%rd60, %rd59, 32;
	add.s64 	%rd61, %rd56, 1;
	shr.u64 	%rd62, %rd61, 10;
	add.s64 	%rd63, %rd62, 1;
	shr.u64 	%rd64, %rd63, 1;
	shl.b64 	%rd65, %rd58, 52;
	add.s64 	%rd66, %rd65, %rd64;
	add.s64 	%rd67, %rd66, 4602678819172646912;
	or.b64  	%rd68, %rd67, %rd60;
	mov.b64 	%fd4, %rd68;
$L__BB1_9:
	st.param.f64 	[func_retval0], %fd4;
	st.param.b32 	[func_retval0+8], %r46;
	ret;

}


// ===== COMPILED SASS (sm_100) =====

	.target	sm_100

	.elftype	@"ET_EXEC"


//--------------------- .note.nv.tkinfo           --------------------------
	.section	.note.nv.tkinfo,"",@"SHT_NOTE"
	.sectionflags	@"SHF_NOTE_NV_TKINFO"
	.tkinfo
        /*0018*/ 	.word	0x00000002
        /*0030*/ 	.string	""
        /*0030*/ 	.string	"ptxas"
        /*0030*/ 	.string	"Cuda compilation tools, release 13.0, V13.0.88"
        /*0030*/ 	.string	"Build cuda_13.0.r13.0/compiler.36424714_0"
        /*0030*/ 	.string	"-arch sm_100 -m 64 "



//--------------------- .note.nv.cuinfo           --------------------------
	.section	.note.nv.cuinfo,"",@"SHT_NOTE"
	.sectionflags	@"SHF_NOTE_NV_CUINFO"
        /*0018*/ 	.short	0x0002
        /*001a*/ 	.short	0x0064
        /*001c*/ 	.short	0x0082
	.zero		2


//--------------------- .nv.info                  --------------------------
	.section	.nv.info,"",@"SHT_CUDA_INFO"
	.align	4


	//----- nvinfo : EIATTR_REGCOUNT
	.align		4
        /*0000*/ 	.byte	0x04, 0x2f
        /*0002*/ 	.short	(.L_31 - .L_30)
	.align		4
.L_30:
        /*0004*/ 	.word	index@(_Z4calcPd)
        /*0008*/ 	.word	0x00000034


	//----- nvinfo : EIATTR_FRAME_SIZE
	.align		4
.L_31:
        /*000c*/ 	.byte	0x04, 0x11
        /*000e*/ 	.short	(.L_33 - .L_32)
	.align		4
.L_32:
        /*0010*/ 	.word	index@($_Z4calcPd$__internal_trig_reduction_slowpathd)
        /*0014*/ 	.word	0x00000028


	//----- nvinfo : EIATTR_FRAME_SIZE
	.align		4
.L_33:
        /*0018*/ 	.byte	0x04, 0x11
        /*001a*/ 	.short	(.L_35 - .L_34)
	.align		4
.L_34:
        /*001c*/ 	.word	index@($__internal_1_$__cuda_sm20_div_rn_f64_full)
        /*0020*/ 	.word	0x00000028


	//----- nvinfo : EIATTR_FRAME_SIZE
	.align		4
.L_35:
        /*0024*/ 	.byte	0x04, 0x11
        /*0026*/ 	.short	(.L_37 - .L_36)
	.align		4
.L_36:
        /*0028*/ 	.word	index@($__internal_0_$__cuda_sm20_dblrcp_rn_slowpath_v3)
        /*002c*/ 	.word	0x00000028


	//----- nvinfo : EIATTR_FRAME_SIZE
	.align		4
.L_37:
        /*0030*/ 	.byte	0x04, 0x11
        /*0032*/ 	.short	(.L_39 - .L_38)
	.align		4
.L_38:
        /*0034*/ 	.word	index@(_Z4calcPd)
        /*0038*/ 	.word	0x00000028


	//----- nvinfo : EIATTR_MIN_STACK_SIZE
	.align		4
.L_39:
        /*003c*/ 	.byte	0x04, 0x12
        /*003e*/ 	.short	(.L_41 - .L_40)
	.align		4
.L_40:
        /*0040*/ 	.word	index@(_Z4calcPd)
        /*0044*/ 	.word	0x00000028
.L_41:


//--------------------- .nv.compat                --------------------------
	.section	.nv.compat,"",@"SHT_CUDA_COMPAT_INFO"
	.align	4
        /*0000*/ 	.byte	0x02, 0x09, 0x00, 0x00, 0x02, 0x02, 0x01, 0x00, 0x02, 0x05, 0x05, 0x00, 0x03, 0x07, 0x01, 0x01
        /*0010*/ 	.byte	0x02, 0x03, 0x00, 0x00, 0x02, 0x06, 0x01, 0x00, 0x04, 0x0b, 0x08, 0x00, 0x01, 0x00, 0x00, 0x00
        /*0020*/ 	.byte	0x00, 0x00, 0x00, 0x00


//--------------------- .nv.info._Z4calcPd        --------------------------
	.section	.nv.info._Z4calcPd,"",@"SHT_CUDA_INFO"
	.sectionflags	@""
	.align	4


	//----- nvinfo : EIATTR_CUDA_API_VERSION
	.align		4
        /*0000*/ 	.byte	0x04, 0x37
        /*0002*/ 	.short	(.L_43 - .L_42)
.L_42:
        /*0004*/ 	.word	0x00000082


	//----- nvinfo : EIATTR_KPARAM_INFO
	.align		4
.L_43:
        /*0008*/ 	.byte	0x04, 0x17
        /*000a*/ 	.short	(.L_45 - .L_44)
.L_44:
        /*000c*/ 	.word	0x00000000
        /*0010*/ 	.short	0x0000
        /*0012*/ 	.short	0x0000
        /*0014*/ 	.byte	0x00, 0xf5, 0x21, 0x00


	//----- nvinfo : EIATTR_SPARSE_MMA_MASK
	.align		4
.L_45:
        /*0018*/ 	.byte	0x03, 0x50
        /*001a*/ 	.short	0x0000


	//----- nvinfo : EIATTR_MAXREG_COUNT
	.align		4
        /*001c*/ 	.byte	0x03, 0x1b
        /*001e*/ 	.short	0x00ff


	//----- nvinfo : EIATTR_MERCURY_ISA_VERSION
	.align		4
        /*0020*/ 	.byte	0x03, 0x5f
        /*0022*/ 	.short	0x0101


	//----- nvinfo : EIATTR_VRC_CTA_INIT_COUNT
	.align		4
        /*0024*/ 	.byte	0x02, 0x4a
	.zero		1
	.zero		1


	//----- nvinfo : EIATTR_EXIT_INSTR_OFFSETS
	.align		4
        /*0028*/ 	.byte	0x04, 0x1c
        /*002a*/ 	.short	(.L_47 - .L_46)


	//   ....[0]....
.L_46:
        /*002c*/ 	.word	0x00011f50


	//----- nvinfo : EIATTR_CRS_STACK_SIZE
	.align		4
.L_47:
        /*0030*/ 	.byte	0x04, 0x1e
        /*0032*/ 	.short	(.L_49 - .L_48)
.L_48:
        /*0034*/ 	.word	0x00000000


	//----- nvinfo : EIATTR_CBANK_PARAM_SIZE
	.align		4
.L_49:
        /*0038*/ 	.byte	0x03, 0x19
        /*003a*/ 	.short	0x0008


	//----- nvinfo : EIATTR_PARAM_CBANK
	.align		4
        /*003c*/ 	.byte	0x04, 0x0a
        /*003e*/ 	.short	(.L_51 - .L_50)
	.align		4
.L_50:
        /*0040*/ 	.word	index@(.nv.constant0._Z4calcPd)
        /*0044*/ 	.short	0x0380
        /*0046*/ 	.short	0x0008


	//----- nvinfo : EIATTR_SW_WAR
	.align		4
.L_51:
        /*0048*/ 	.byte	0x04, 0x36
        /*004a*/ 	.short	(.L_53 - .L_52)
.L_52:
        /*004c*/ 	.word	0x00000008
.L_53:


//--------------------- .nv.callgraph             --------------------------
	.section	.nv.callgraph,"",@"SHT_CUDA_CALLGRAPH"
	.align	4
	.sectionentsize	8
	.align		4
        /*0000*/ 	.word	0x00000000
	.align		4
        /*0004*/ 	.word	0xffffffff
	.align		4
        /*0008*/ 	.word	0x00000000
	.align		4
        /*000c*/ 	.word	0xfffffffe
	.align		4
        /*0010*/ 	.word	0x00000000
	.align		4
        /*0014*/ 	.word	0xfffffffd
	.align		4
        /*0018*/ 	.word	0x00000000
	.align		4
        /*001c*/ 	.word	0xfffffffc


//--------------------- .nv.constant4             --------------------------
	.section	.nv.constant4,"a",@progbits
	.align	8
	.align		8
.nv.constant4:
        /*0000*/ 	.dword	_ZN34_INTERNAL_b3e11a60_4_k_cu_321f12984cuda3std3__45__cpo5beginE
	.align		8
        /*0008*/ 	.dword	_ZN34_INTERNAL_b3e11a60_4_k_cu_321f12984cuda3std3__45__cpo3endE
	.align		8
        /*0010*/ 	.dword	_ZN34_INTERNAL_b3e11a60_4_k_cu_321f12984cuda3std3__45__cpo6cbeginE
	.align		8
        /*0018*/ 	.dword	_ZN34_INTERNAL_b3e11a60_4_k_cu_321f12984cuda3std3__45__cpo4cendE
	.align		8
        /*0020*/ 	.dword	_ZN34_INTERNAL_b3e11a60_4_k_cu_321f12984cuda3std3__45__cpo6rbeginE
	.align		8
        /*0028*/ 	.dword	_ZN34_INTERNAL_b3e11a60_4_k_cu_321f12984cuda3std3__45__cpo4rendE
	.align		8
        /*0030*/ 	.dword	_ZN34_INTERNAL_b3e11a60_4_k_cu_321f12984cuda3std3__45__cpo7crbeginE
	.align		8
        /*0038*/ 	.dword	_ZN34_INTERNAL_b3e11a60_4_k_cu_321f12984cuda3std3__45__cpo5crendE
	.align		8
        /*0040*/ 	.dword	_ZN34_INTERNAL_b3e11a60_4_k_cu_321f12984cuda3std3__436_GLOBAL__N__b3e11a60_4_k_cu_321f12986ignoreE
	.align		8
        /*0048*/ 	.dword	_ZN34_INTERNAL_b3e11a60_4_k_cu_321f12984cuda3std3__419piecewise_constructE
	.align		8
        /*0050*/ 	.dword	_ZN34_INTERNAL_b3e11a60_4_k_cu_321f12984cuda3std3__48in_placeE
	.align		8
        /*0058*/ 	.dword	_ZN34_INTERNAL_b3e11a60_4_k_cu_321f12984cuda3std3__420unreachable_sentinelE
	.align		8
        /*0060*/ 	.dword	_ZN34_INTERNAL_b3e11a60_4_k_cu_321f12984cuda3std6ranges3__45__cpo4swapE
	.align		8
        /*0068*/ 	.dword	_ZN34_INTERNAL_b3e11a60_4_k_cu_321f12984cuda3std6ranges3__45__cpo9iter_moveE
	.align		8
        /*0070*/ 	.dword	_ZN34_INTERNAL_b3e11a60_4_k_cu_321f12984cuda3std6ranges3__45__cpo5beginE
	.align		8
        /*0078*/ 	.dword	_ZN34_INTERNAL_b3e11a60_4_k_cu_321f12984cuda3std6ranges3__45__cpo3endE
	.align		8
        /*0080*/ 	.dword	_ZN34_INTERNAL_b3e11a60_4_k_cu_321f12984cuda3std6ranges3__45__cpo6cbeginE
	.align		8
        /*0088*/ 	.dword	_ZN34_INTERNAL_b3e11a60_4_k_cu_321f12984cuda3std6ranges3__45__cpo4cendE
	.align		8
        /*0090*/ 	.dword	_ZN34_INTERNAL_b3e11a60_4_k_cu_321f12984cuda3std6ranges3__45__cpo7advanceE
	.align		8
        /*0098*/ 	.dword	_ZN34_INTERNAL_b3e11a60_4_k_cu_321f12984cuda3std6ranges3__45__cpo9iter_swapE
	.align		8
        /*00a0*/ 	.dword	_ZN34_INTERNAL_b3e11a60_4_k_cu_321f12984cuda3std6ranges3__45__cpo4nextE
	.align		8
        /*00a8*/ 	.dword	_ZN34_INTERNAL_b3e11a60_4_k_cu_321f12984cuda3std6ranges3__45__cpo4prevE
	.align		8
        /*00b0*/ 	.dword	_ZN34_INTERNAL_b3e11a60_4_k_cu_321f12984cuda3std6ranges3__45__cpo4dataE
	.align		8
        /*00b8*/ 	.dword	_ZN34_INTERNAL_b3e11a60_4_k_cu_321f12984cuda3std6ranges3__45__cpo5cdataE
	.align		8
        /*00c0*/ 	.dword	_ZN34_INTERNAL_b3e11a60_4_k_cu_321f12984cuda3std6ranges3__45__cpo4sizeE
	.align		8
        /*00c8*/ 	.dword	_ZN34_INTERNAL_b3e11a60_4_k_cu_321f12984cuda3std6ranges3__45__cpo5ssizeE
	.align		8
        /*00d0*/ 	.dword	_ZN34_INTERNAL_b3e11a60_4_k_cu_321f12984cuda3std6ranges3__45__cpo8distanceE
	.align		8
        /*00d8*/ 	.dword	_ZN34_INTERNAL_b3e11a60_4_k_cu_321f12986thrust24THRUST_300001_SM_1000_NS6system6detail10sequential3seqE
	.align		8
        /*00e0*/ 	.dword	__cudart_i2opi_d
	.align		8
        /*00e8*/ 	.dword	__cudart_sin_cos_coeffs


//--------------------- .text._Z4calcPd           --------------------------
	.section	.text._Z4calcPd,"ax",@progbits
	.align	128
        .global         _Z4calcPd
        .type           _Z4calcPd,@function
        .size           _Z4calcPd,(.L_x_205 - _Z4calcPd)
        .other          _Z4calcPd,@"STO_CUDA_ENTRY STV_DEFAULT"
_Z4calcPd:
.text._Z4calcPd:
[----:B------:R-:W0:Y:S01]  /*0000*/  LDC R1, c[0x0][0x37c] ;  /* 0x0000df00ff017b82 */ /* 0x000e220000000800 */
[----:B------:R-:W1:Y:S07]  /*0010*/  S2R R6, SR_TID.X ;  /* 0x0000000000067919 */ /* 0x000e6e0000002100 */
[----:B------:R-:W1:Y:S01]  /*0020*/  S2UR UR4, SR_CTAID.X ;  /* 0x00000000000479c3 */ /* 0x000e620000002500 */
[----:B------:R-:W-:Y:S01]  /*0030*/  IMAD.MOV.U32 R4, RZ, RZ, 0x0 ;  /* 0x00000000ff047424 */ /* 0x000fe200078e00ff */
[----:B------:R-:W2:Y:S01]  /*0040*/  LDCU.64 UR8, c[0x0][0x358] ;  /* 0x00006b00ff0877ac */ /* 0x000ea20008000a00 */
[----:B------:R-:W3:Y:S01]  /*0050*/  S2R R7, SR_TID.Y ;  /* 0x0000000000077919 */ /* 0x000ee20000002200 */
[----:B------:R-:W-:-:S02]  /*0060*/  IMAD.MOV.U32 R5, RZ, RZ, 0x3f200000 ;  /* 0x3f200000ff057424 */ /* 0x000fc400078e00ff */
[----:B0-----:R-:W-:Y:S02]  /*0070*/  VIADD R1, R1, 0xffffffd8 ;  /* 0xffffffd801017836 */ /* 0x001fe40000000000 */
[----:B------:R-:W1:Y:S08]  /*0080*/  LDC R3, c[0x0][0x360] ;  /* 0x0000d800ff037b82 */ /* 0x000e700000000800 */
[----:B------:R-:W3:Y:S08]  /*0090*/  S2UR UR5, SR_CTAID.Y ;  /* 0x00000000000579c3 */ /* 0x000ef00000002600 */
[----:B------:R-:W3:Y:S01]  /*00a0*/  LDC R0, c[0x0][0x364] ;  /* 0x0000d900ff007b82 */ /* 0x000ee20000000800 */
[----:B-1----:R-:W-:Y:S01]  /*00b0*/  IMAD R6, R3, UR4, R6 ;  /* 0x0000000403067c24 */ /* 0x002fe2000f8e0206 */
[----:B------:R-:W-:-:S03]  /*00c0*/  UMOV UR4, URZ ;  /* 0x000000ff00047c82 */ /* 0x000fc60008000000 */
[----:B------:R-:W0:Y:S01]  /*00d0*/  I2F.F64 R2, R6 ;  /* 0x0000000600027312 */ /* 0x000e220000201c00 */
[----:B---3--:R-:W-:Y:S01]  /*00e0*/  IMAD R7, R0, UR5, R7 ;  /* 0x0000000500077c24 */ /* 0x008fe2000f8e0207 */
[----:B0-----:R-:W-:-:S03]  /*00f0*/  DMUL R2, R2, 4 ;  /* 0x4010000002027828 */ /* 0x001fc60000000000 */
[----:B------:R-:W-:Y:S02]  /*0100*/  IMAD.SHL.U32 R8, R7, 0x4, RZ ;  /* 0x0000000407087824 */ /* 0x000fe400078e00ff */
[----:B------:R-:W-:Y:S02]  /*0110*/  IMAD R0, R6, 0x2000, R7 ;  /* 0x0000200006007824 */ /* 0x000fe400078e0207 */
[----:B------:R-:W0:Y:S01]  /*0120*/  I2F.F64.U32 R24, R8 ;  /* 0x0000000800187312 */ /* 0x000e220000201800 */
[-C--:B------:R-:W-:Y:S02]  /*0130*/  DFMA R26, R2, R4.reuse, -2 ;  /* 0xc0000000021a742b */ /* 0x080fe40000000004 */
[----:B0-2---:R-:W-:-:S11]  /*0140*/  DFMA R24, R24, R4, -2 ;  /* 0xc00000001818742b */ /* 0x005fd60000000004 */
.L_x_183:
[----:B------:R-:W-:Y:S01]  /*0150*/  DMUL R4, R24, -2 ;  /* 0xc000000018047828 */ /* 0x000fe20000000000 */
[----:B------:R-:W-:Y:S01]  /*0160*/  UIADD3 UR4, UPT, UPT, UR4, 0x1, URZ ;  /* 0x0000000104047890 */ /* 0x000fe2000fffe0ff */
[----:B------:R-:W-:Y:S01]  /*0170*/  BSSY.RECONVERGENT B0, `(.L_x_0) ;  /* 0x0000251000007945 */ /* 0x000fe20003800200 */
[----:B------:R-:W-:Y:S02]  /*0180*/  DMUL R6, R26, -2 ;  /* 0xc00000001a067828 */ /* 0x000fe40000000000 */
[----:B------:R-:W-:-:S05]  /*0190*/  UISETP.NE.AND UP0, UPT, UR4, 0x64, UPT ;  /* 0x000000640400788c */ /* 0x000fca000bf05270 */
[----:B------:R-:W-:-:S04]  /*01a0*/  LOP3.LUT R2, R5, 0x7fffffff, RZ, 0xc0, !PT ;  /* 0x7fffffff05027812 */ /* 0x000fc800078ec0ff */
[----:B------:R-:W-:-:S13]  /*01b0*/  LOP3.LUT P0, R3, R2, RZ, R4, 0xfa, !PT ;  /* 0x000000ff02037212 */ /* 0x000fda000780fa04 */
[----:B------:R-:W-:Y:S05]  /*01c0*/  @P0 BRA `(.L_x_1) ;  /* 0x0000000400080947 */ /* 0x000fea0003800000 */
[----:B------:R-:W-:Y:S01]  /*01d0*/  IMAD.MOV.U32 R10, RZ, RZ, 0x652b82fe ;  /* 0x652b82feff0a7424 */ /* 0x000fe200078e00ff */
[----:B------:R-:W-:Y:S01]  /*01e0*/  UMOV UR6, 0xfefa39ef ;  /* 0xfefa39ef00067882 */ /* 0x000fe20000000000 */
[----:B------:R-:W-:Y:S01]  /*01f0*/  IMAD.MOV.U32 R11, RZ, RZ, 0x3ff71547 ;  /* 0x3ff71547ff0b7424 */ /* 0x000fe200078e00ff */
[----:B------:R-:W-:Y:S01]  /*0200*/  UMOV UR7, 0x3fe62e42 ;  /* 0x3fe62e4200077882 */ /* 0x000fe20000000000 */
[----:B------:R-:W-:-:S04]  /*0210*/  FSETP.GEU.AND P0, PT, |R7|, 4.1917929649353027344, PT ;  /* 0x4086232b0700780b */ /* 0x000fc80003f0e200 */
[----:B------:R-:W-:-:S08]  /*0220*/  DFMA R10, R6, R10, 6.75539944105574400000e+15 ;  /* 0x43380000060a742b */ /* 0x000fd0000000000a */
[----:B------:R-:W-:-:S08]  /*0230*/  DADD R8, R10, -6.75539944105574400000e+15 ;  /* 0xc33800000a087429 */ /* 0x000fd00000000000 */
[----:B------:R-:W-:Y:S01]  /*0240*/  DFMA R12, R8, -UR6, R6 ;  /* 0x80000006080c7c2b */ /* 0x000fe20008000006 */
[----:B------:R-:W-:Y:S01]  /*0250*/  UMOV UR6, 0x3b39803f ;  /* 0x3b39803f00067882 */ /* 0x000fe20000000000 */
[----:B------:R-:W-:-:S06]  /*0260*/  UMOV UR7, 0x3c7abc9e ;  /* 0x3c7abc9e00077882 */ /* 0x000fcc0000000000 */
[----:B------:R-:W-:Y:S01]  /*0270*/  DFMA R12, R8, -UR6, R12 ;  /* 0x80000006080c7c2b */ /* 0x000fe2000800000c */
[----:B------:R-:W-:Y:S01]  /*0280*/  UMOV UR6, 0x69ce2bdf ;  /* 0x69ce2bdf00067882 */ /* 0x000fe20000000000 */
[----:B------:R-:W-:Y:S01]  /*0290*/  IMAD.MOV.U32 R8, RZ, RZ, -0x35dec16 ;  /* 0xfca213eaff087424 */ /* 0x000fe200078e00ff */
[----:B------:R-:W-:Y:S01]  /*02a0*/  UMOV UR7, 0x3e5ade15 ;  /* 0x3e5ade1500077882 */ /* 0x000fe20000000000 */
[----:B------:R-:W-:-:S06]  /*02b0*/  IMAD.MOV.U32 R9, RZ, RZ, 0x3e928af3 ;  /* 0x3e928af3ff097424 */ /* 0x000fcc00078e00ff */
[----:B------:R-:W-:Y:S01]  /*02c0*/  DFMA R8, R12, UR6, R8 ;  /* 0x000000060c087c2b */ /* 0x000fe20008000008 */
[----:B------:R-:W-:Y:S01]  /*02d0*/  UMOV UR6, 0x62401315 ;  /* 0x6240131500067882 */ /* 0x000fe20000000000 */
[----:B------:R-:W-:-:S06]  /*02e0*/  UMOV UR7, 0x3ec71dee ;  /* 0x3ec71dee00077882 */ /* 0x000fcc0000000000 */
[----:B------:R-:W-:Y:S01]  /*02f0*/  DFMA R8, R12, R8, UR6 ;  /* 0x000000060c087e2b */ /* 0x000fe20008000008 */
        /* <DEDUP_REMOVED lines=20> */
[----:B------:R-:W-:-:S08]  /*0440*/  DFMA R8, R12, R8, UR6 ;  /* 0x000000060c087e2b */ /* 0x000fd00008000008 */
[----:B------:R-:W-:-:S08]  /*0450*/  DFMA R8, R12, R8, 1 ;  /* 0x3ff000000c08742b */ /* 0x000fd00000000008 */
[----:B------:R-:W-:Y:S01]  /*0460*/  DFMA R12, R12, R8, 1 ;  /* 0x3ff000000c0c742b */ /* 0x000fe20000000008 */
[----:B------:R-:W-:Y:S02]  /*0470*/  IMAD.MOV.U32 R8, RZ, RZ, R4 ;  /* 0x000000ffff087224 */ /* 0x000fe400078e0004 */
[----:B------:R-:W-:-:S07]  /*0480*/  IMAD.MOV.U32 R9, RZ, RZ, R5 ;  /* 0x000000ffff097224 */ /* 0x000fce00078e0005 */
[----:B------:R-:W-:Y:S02]  /*0490*/  IMAD R31, R10, 0x100000, R13 ;  /* 0x001000000a1f7824 */ /* 0x000fe400078e020d */
[----:B------:R-:W-:Y:S01]  /*04a0*/  IMAD.MOV.U32 R30, RZ, RZ, R12 ;  /* 0x000000ffff1e7224 */ /* 0x000fe200078e000c */
[----:B------:R-:W-:Y:S06]  /*04b0*/  @!P0 BRA `(.L_x_2) ;  /* 0x0000002000708947 */ /* 0x000fec0003800000 */
[----:B------:R-:W-:Y:S01]  /*04c0*/  FSETP.GEU.AND P1, PT, |R7|, 4.2275390625, PT ;  /* 0x408748000700780b */ /* 0x000fe20003f2e200 */
[C---:B------:R-:W-:Y:S02]  /*04d0*/  DADD R8, R6.reuse, +INF ;  /* 0x7ff0000006087429 */ /* 0x040fe40000000000 */
[----:B------:R-:W-:-:S08]  /*04e0*/  DSETP.GEU.AND P0, PT, R6, RZ, PT ;  /* 0x000000ff0600722a */ /* 0x000fd00003f0e000 */
[----:B------:R-:W-:Y:S01]  /*04f0*/  FSEL R30, R8, RZ, P0 ;  /* 0x000000ff081e7208 */ /* 0x000fe20000000000 */
[----:B------:R-:W-:Y:S01]  /*0500*/  IMAD.MOV.U32 R8, RZ, RZ, R4 ;  /* 0x000000ffff087224 */ /* 0x000fe200078e0004 */
[----:B------:R-:W-:Y:S01]  /*0510*/  FSEL R31, R9, RZ, P0 ;  /* 0x000000ff091f7208 */ /* 0x000fe20000000000 */
[----:B------:R-:W-:Y:S01]  /*0520*/  IMAD.MOV.U32 R9, RZ, RZ, R5 ;  /* 0x000000ffff097224 */ /* 0x000fe200078e0005 */
[----:B------:R-:W-:Y:S06]  /*0530*/  @P1 BRA `(.L_x_2) ;  /* 0x0000002000501947 */ /* 0x000fec0003800000 */
[----:B------:R-:W-:Y:S01]  /*0540*/  LEA.HI R8, R10, R10, RZ, 0x1 ;  /* 0x0000000a0a087211 */ /* 0x000fe200078f08ff */
[----:B------:R-:W-:-:S03]  /*0550*/  IMAD.MOV.U32 R30, RZ, RZ, R12 ;  /* 0x000000ffff1e7224 */ /* 0x000fc600078e000c */
[----:B------:R-:W-:-:S05]  /*0560*/  SHF.R.S32.HI R31, RZ, 0x1, R8 ;  /* 0x00000001ff1f7819 */ /* 0x000fca0000011408 */
[----:B------:R-:W-:Y:S02]  /*0570*/  IMAD.IADD R8, R10, 0x1, -R31 ;  /* 0x000000010a087824 */ /* 0x000fe400078e0a1f */
[----:B------:R-:W-:-:S03]  /*0580*/  IMAD R31, R31, 0x100000, R13 ;  /* 0x001000001f1f7824 */ /* 0x000fc600078e020d */
[----:B------:R-:W-:Y:S01]  /*0590*/  LEA R9, R8, 0x3ff00000, 0x14 ;  /* 0x3ff0000008097811 */ /* 0x000fe200078ea0ff */
[----:B------:R-:W-:-:S06]  /*05a0*/  IMAD.MOV.U32 R8, RZ, RZ, RZ ;  /* 0x000000ffff087224 */ /* 0x000fcc00078e00ff */
[----:B------:R-:W-:Y:S01]  /*05b0*/  DMUL R30, R30, R8 ;  /* 0x000000081e1e7228 */ /* 0x000fe20000000000 */
[----:B------:R-:W-:Y:S02]  /*05c0*/  IMAD.MOV.U32 R8, RZ, RZ, R4 ;  /* 0x000000ffff087224 */ /* 0x000fe400078e0004 */
[----:B------:R-:W-:Y:S01]  /*05d0*/  IMAD.MOV.U32 R9, RZ, RZ, R5 ;  /* 0x000000ffff097224 */ /* 0x000fe200078e0005 */
[----:B------:R-:W-:Y:S07]  /*05e0*/  BRA `(.L_x_2) ;  /* 0x0000002000247947 */ /* 0x000fee0003800000 */
.L_x_1:
[----:B------:R-:W-:-:S04]  /*05f0*/  LOP3.LUT R9, R7, 0x7fffffff, RZ, 0xc0, !PT ;  /* 0x7fffffff07097812 */ /* 0x000fc800078ec0ff */
[----:B------:R-:W-:-:S13]  /*0600*/  LOP3.LUT P0, RZ, R9, R6, RZ, 0xfc, !PT ;  /* 0x0000000609ff7212 */ /* 0x000fda000780fcff */
[----:B------:R-:W-:Y:S05]  /*0610*/  @P0 BRA `(.L_x_3) ;  /* 0x0000000400dc0947 */ /* 0x000fea0003800000 */
[----:B------:R-:W-:Y:S01]  /*0620*/  DSETP.NEU.AND P0, PT, |R4|, +INF , PT ;  /* 0x7ff000000400742a */ /* 0x000fe20003f0d200 */
[----:B------:R-:W-:-:S13]  /*0630*/  BSSY.RECONVERGENT B3, `(.L_x_4) ;  /* 0x000001d000037945 */ /* 0x000fda0003800200 */
[----:B------:R-:W-:Y:S01]  /*0640*/  @!P0 DMUL R20, RZ, R4 ;  /* 0x00000004ff148228 */ /* 0x000fe20000000000 */
[----:B------:R-:W-:Y:S01]  /*0650*/  @!P0 IMAD.MOV.U32 R28, RZ, RZ, 0x1 ;  /* 0x00000001ff1c8424 */ /* 0x000fe200078e00ff */
[----:B------:R-:W-:Y:S09]  /*0660*/  @!P0 BRA `(.L_x_5) ;  /* 0x0000000000648947 */ /* 0x000ff20003800000 */
[----:B------:R-:W-:Y:S01]  /*0670*/  UMOV UR6, 0x6dc9c883 ;  /* 0x6dc9c88300067882 */ /* 0x000fe20000000000 */
[----:B------:R-:W-:Y:S01]  /*0680*/  UMOV UR7, 0x3fe45f30 ;  /* 0x3fe45f3000077882 */ /* 0x000fe20000000000 */
[C---:B------:R-:W-:Y:S01]  /*0690*/  DSETP.GE.AND P0, PT, |R4|.reuse, 2.14748364800000000000e+09, PT ;  /* 0x41e000000400742a */ /* 0x040fe20003f06200 */
[----:B------:R-:W-:Y:S01]  /*06a0*/  BSSY.RECONVERGENT B4, `(.L_x_6) ;  /* 0x0000014000047945 */ /* 0x000fe20003800200 */
[----:B------:R-:W-:Y:S01]  /*06b0*/  DMUL R8, R4, UR6 ;  /* 0x0000000604087c28 */ /* 0x000fe20008000000 */
[----:B------:R-:W-:Y:S01]  /*06c0*/  UMOV UR6, 0x54442d18 ;  /* 0x54442d1800067882 */ /* 0x000fe20000000000 */
[----:B------:R-:W-:-:S04]  /*06d0*/  UMOV UR7, 0x3ff921fb ;  /* 0x3ff921fb00077882 */ /* 0x000fc80000000000 */
[----:B------:R-:W0:Y:S08]  /*06e0*/  F2I.F64 R13, R8 ;  /* 0x00000008000d7311 */ /* 0x000e300000301100 */
[----:B0-----:R-:W0:Y:S02]  /*06f0*/  I2F.F64 R20, R13 ;  /* 0x0000000d00147312 */ /* 0x001e240000201c00 */
[----:B0-----:R-:W-:Y:S01]  /*0700*/  DFMA R10, R20, -UR6, R4 ;  /* 0x80000006140a7c2b */ /* 0x001fe20008000004 */
[----:B------:R-:W-:Y:S01]  /*0710*/  UMOV UR6, 0x33145c00 ;  /* 0x33145c0000067882 */ /* 0x000fe20000000000 */
[----:B------:R-:W-:-:S06]  /*0720*/  UMOV UR7, 0x3c91a626 ;  /* 0x3c91a62600077882 */ /* 0x000fcc0000000000 */
[----:B------:R-:W-:Y:S01]  /*0730*/  DFMA R10, R20, -UR6, R10 ;  /* 0x80000006140a7c2b */ /* 0x000fe2000800000a */
[----:B------:R-:W-:Y:S01]  /*0740*/  UMOV UR6, 0x252049c0 ;  /* 0x252049c000067882 */ /* 0x000fe20000000000 */
[----:B------:R-:W-:-:S06]  /*0750*/  UMOV UR7, 0x397b839a ;  /* 0x397b839a00077882 */ /* 0x000fcc0000000000 */
[----:B------:R-:W-:Y:S01]  /*0760*/  DFMA R20, R20, -UR6, R10 ;  /* 0x8000000614147c2b */ /* 0x000fe2000800000a */
[----:B------:R-:W-:Y:S10]  /*0770*/  @!P0 BRA `(.L_x_7) ;  /* 0x0000000000188947 */ /* 0x000ff40003800000 */
[----:B------:R-:W-:Y:S01]  /*0780*/  IMAD.MOV.U32 R14, RZ, RZ, R4 ;  /* 0x000000ffff0e7224 */ /* 0x000fe200078e0004 */
[----:B------:R-:W-:Y:S01]  /*0790*/  MOV R36, 0x7c0 ;  /* 0x000007c000247802 */ /* 0x000fe20000000f00 */
[----:B------:R-:W-:-:S07]  /*07a0*/  IMAD.MOV.U32 R34, RZ, RZ, R5 ;  /* 0x000000ffff227224 */ /* 0x000fce00078e0005 */
[----:B------:R-:W-:Y:S05]  /*07b0*/  CALL.REL.NOINC `($_Z4calcPd$__internal_trig_reduction_slowpathd) ;  /* 0x00000120000c7944 */ /* 0x000fea0003c00000 */
[----:B------:R-:W-:Y:S02]  /*07c0*/  IMAD.MOV.U32 R20, RZ, RZ, R14 ;  /* 0x000000ffff147224 */ /* 0x000fe400078e000e */
[----:B------:R-:W-:-:S07]  /*07d0*/  IMAD.MOV.U32 R21, RZ, RZ, R15 ;  /* 0x000000ffff157224 */ /* 0x000fce00078e000f */
.L_x_7:
[----:B------:R-:W-:Y:S05]  /*07e0*/  BSYNC.RECONVERGENT B4 ;  /* 0x0000000000047941 */ /* 0x000fea0003800200 */
.L_x_6:
[----:B------:R-:W-:-:S07]  /*07f0*/  VIADD R28, R13, 0x1 ;  /* 0x000000010d1c7836 */ /* 0x000fce0000000000 */
.L_x_5:
[----:B------:R-:W-:Y:S05]  /*0800*/  BSYNC.RECONVERGENT B3 ;  /* 0x0000000000037941 */ /* 0x000fea0003800200 */
.L_x_4:
[----:B------:R-:W0:Y:S01]  /*0810*/  LDCU.64 UR6, c[0x4][0xe8] ;  /* 0x01001d00ff0677ac */ /* 0x000e220008000a00 */
[----:B------:R-:W-:-:S05]  /*0820*/  IMAD.SHL.U32 R8, R28, 0x40, RZ ;  /* 0x000000401c087824 */ /* 0x000fca00078e00ff */
[----:B------:R-:W-:-:S04]  /*0830*/  LOP3.LUT R8, R8, 0x40, RZ, 0xc0, !PT ;  /* 0x0000004008087812 */ /* 0x000fc800078ec0ff */
[----:B0-----:R-:W-:-:S05]  /*0840*/  IADD3 R30, P0, PT, R8, UR6, RZ ;  /* 0x00000006081e7c10 */ /* 0x001fca000ff1e0ff */
[----:B------:R-:W-:-:S05]  /*0850*/  IMAD.X R31, RZ, RZ, UR7, P0 ;  /* 0x00000007ff1f7e24 */ /* 0x000fca00080e06ff */
[----:B------:R-:W2:Y:S04]  /*0860*/  LDG.E.128.CONSTANT R8, desc[UR8][R30.64] ;  /* 0x000000081e087981 */ /* 0x000ea8000c1e9d00 */
[----:B------:R-:W3:Y:S04]  /*0870*/  LDG.E.128.CONSTANT R12, desc[UR8][R30.64+0x10] ;  /* 0x000010081e0c7981 */ /* 0x000ee8000c1e9d00 */
[----:B------:R-:W4:Y:S01]  /*0880*/  LDG.E.128.CONSTANT R16, desc[UR8][R30.64+0x20] ;  /* 0x000020081e107981 */ /* 0x000f22000c1e9d00 */
[----:B------:R-:W-:Y:S01]  /*0890*/  LOP3.LUT R22, R28, 0x1, RZ, 0xc0, !PT ;  /* 0x000000011c167812 */ /* 0x000fe200078ec0ff */
[----:B------:R-:W-:Y:S01]  /*08a0*/  IMAD.MOV.U32 R32, RZ, RZ, 0x20fd8164 ;  /* 0x20fd8164ff207424 */ /* 0x000fe200078e00ff */
[----:B------:R-:W-:Y:S01]  /*08b0*/  DSETP.NEU.AND P1, PT, |R4|, +INF , PT ;  /* 0x7ff000000400742a */ /* 0x000fe20003f2d200 */
[----:B------:R-:W-:Y:S01]  /*08c0*/  IMAD.MOV.U32 R29, RZ, RZ, 0x3da8ff83 ;  /* 0x3da8ff83ff1d7424 */ /* 0x000fe200078e00ff */
[----:B------:R-:W-:Y:S01]  /*08d0*/  ISETP.NE.U32.AND P0, PT, R22, 0x1, PT ;  /* 0x000000011600780c */ /* 0x000fe20003f05070 */
[----:B------:R-:W-:Y:S01]  /*08e0*/  DMUL R22, R20, R20 ;  /* 0x0000001414167228 */ /* 0x000fe20000000000 */
[----:B------:R-:W-:Y:S02]  /*08f0*/  BSSY.RECONVERGENT B3, `(.L_x_8) ;  /* 0x000002b000037945 */ /* 0x000fe40003800200 */
[----:B------:R-:W-:-:S02]  /*0900*/  FSEL R32, R32, -8.06006814911005101289e+34, !P0 ;  /* 0xf9785eba20207808 */ /* 0x000fc40004000000 */
[----:B------:R-:W-:-:S06]  /*0910*/  FSEL R33, -R29, 0.11223486810922622681, !P0 ;  /* 0x3de5db651d217808 */ /* 0x000fcc0004000100 */
[----:B--2---:R-:W-:-:S08]  /*0920*/  DFMA R8, R22, R32, R8 ;  /* 0x000000201608722b */ /* 0x004fd00000000008 */
[----:B------:R-:W-:-:S08]  /*0930*/  DFMA R8, R22, R8, R10 ;  /* 0x000000081608722b */ /* 0x000fd0000000000a */
[----:B---3--:R-:W-:-:S08]  /*0940*/  DFMA R8, R22, R8, R12 ;  /* 0x000000081608722b */ /* 0x008fd0000000000c */
[----:B------:R-:W-:-:S08]  /*0950*/  DFMA R8, R22, R8, R14 ;  /* 0x000000081608722b */ /* 0x000fd0000000000e */
[----:B----4-:R-:W-:-:S08]  /*0960*/  DFMA R8, R22, R8, R16 ;  /* 0x000000081608722b */ /* 0x010fd00000000010 */
[----:B------:R-:W-:-:S08]  /*0970*/  DFMA R8, R22, R8, R18 ;  /* 0x000000081608722b */ /* 0x000fd00000000012 */
[----:B------:R-:W-:Y:S02]  /*0980*/  DFMA R20, R8, R20, R20 ;  /* 0x000000140814722b */ /* 0x000fe40000000014 */
[----:B------:R-:W-:Y:S01]  /*0990*/  DFMA R8, R22, R8, 1 ;  /* 0x3ff000001608742b */ /* 0x000fe20000000008 */
[----:B------:R-:W-:-:S09]  /*09a0*/  @!P1 IMAD.MOV.U32 R22, RZ, RZ, RZ ;  /* 0x000000ffff169224 */ /* 0x000fd200078e00ff */
[----:B------:R-:W-:Y:S02]  /*09b0*/  FSEL R10, R8, R20, !P0 ;  /* 0x00000014080a7208 */ /* 0x000fe40004000000 */
[----:B------:R-:W-:Y:S01]  /*09c0*/  FSEL R11, R9, R21, !P0 ;  /* 0x00000015090b7208 */ /* 0x000fe20004000000 */
[----:B------:R-:W-:Y:S01]  /*09d0*/  @!P1 DMUL R20, RZ, R4 ;  /* 0x00000004ff149228 */ /* 0x000fe20000000000 */
[----:B------:R-:W-:-:S04]  /*09e0*/  LOP3.LUT P0, RZ, R28, 0x2, RZ, 0xc0, !PT ;  /* 0x000000021cff7812 */ /* 0x000fc8000780c0ff */
[----:B------:R-:W-:-:S10]  /*09f0*/  DADD R8, RZ, -R10 ;  /* 0x00000000ff087229 */ /* 0x000fd4000000080a */
[----:B------:R-:W-:Y:S02]  /*0a00*/  FSEL R30, R10, R8, !P0 ;  /* 0x000000080a1e7208 */ /* 0x000fe40004000000 */
[----:B------:R-:W-:Y:S01]  /*0a10*/  FSEL R31, R11, R9, !P0 ;  /* 0x000000090b1f7208 */ /* 0x000fe20004000000 */
[----:B------:R-:W-:Y:S06]  /*0a20*/  @!P1 BRA `(.L_x_9) ;  /* 0x00000000005c9947 */ /* 0x000fec0003800000 */
[----:B------:R-:W-:Y:S01]  /*0a30*/  UMOV UR6, 0x6dc9c883 ;  /* 0x6dc9c88300067882 */ /* 0x000fe20000000000 */
[----:B------:R-:W-:Y:S01]  /*0a40*/  UMOV UR7, 0x3fe45f30 ;  /* 0x3fe45f3000077882 */ /* 0x000fe20000000000 */
[C---:B------:R-:W-:Y:S02]  /*0a50*/  DSETP.GE.AND P0, PT, |R4|.reuse, 2.14748364800000000000e+09, PT ;  /* 0x41e000000400742a */ /* 0x040fe40003f06200 */
[----:B------:R-:W-:Y:S01]  /*0a60*/  DMUL R22, R4, UR6 ;  /* 0x0000000604167c28 */ /* 0x000fe20008000000 */
[----:B------:R-:W-:Y:S01]  /*0a70*/  UMOV UR6, 0x54442d18 ;  /* 0x54442d1800067882 */ /* 0x000fe20000000000 */
[----:B------:R-:W-:-:S08]  /*0a80*/  UMOV UR7, 0x3ff921fb ;  /* 0x3ff921fb00077882 */ /* 0x000fd00000000000 */
        /* <DEDUP_REMOVED lines=15> */
[----:B------:R-:W-:Y:S02]  /*0b80*/  IMAD.MOV.U32 R20, RZ, RZ, R14 ;  /* 0x000000ffff147224 */ /* 0x000fe400078e000e */
[----:B------:R-:W-:-:S07]  /*0b90*/  IMAD.MOV.U32 R21, RZ, RZ, R15 ;  /* 0x000000ffff157224 */ /* 0x000fce00078e000f */
.L_x_9:
[----:B------:R-:W-:Y:S05]  /*0ba0*/  BSYNC.RECONVERGENT B3 ;  /* 0x0000000000037941 */ /* 0x000fea0003800200 */
.L_x_8:
        /* <DEDUP_REMOVED lines=10> */
[----:B------:R-:W-:-:S02]  /*0c50*/  DMUL R28, R20, R20 ;  /* 0x00000014141c7228 */ /* 0x000fc40000000000 */
[----:B------:R-:W-:Y:S01]  /*0c60*/  ISETP.NE.U32.AND P0, PT, R23, 0x1, PT ;  /* 0x000000011700780c */ /* 0x000fe20003f05070 */
[----:B------:R-:W-:-:S03]  /*0c70*/  IMAD.MOV.U32 R23, RZ, RZ, 0x3da8ff83 ;  /* 0x3da8ff83ff177424 */ /* 0x000fc600078e00ff */
[----:B------:R-:W-:Y:S02]  /*0c80*/  FSEL R34, R34, -8.06006814911005101289e+34, !P0 ;  /* 0xf9785eba22227808 */ /* 0x000fe40004000000 */
        /* <DEDUP_REMOVED lines=8> */
[----:B------:R-:W-:-:S10]  /*0d10*/  DFMA R8, R28, R8, 1 ;  /* 0x3ff000001c08742b */ /* 0x000fd40000000008 */
[----:B------:R-:W-:Y:S02]  /*0d20*/  FSEL R10, R8, R20, !P0 ;  /* 0x00000014080a7208 */ /* 0x000fe40004000000 */
[----:B------:R-:W-:Y:S02]  /*0d30*/  FSEL R11, R9, R21, !P0 ;  /* 0x00000015090b7208 */ /* 0x000fe40004000000 */
[----:B------:R-:W-:-:S04]  /*0d40*/  LOP3.LUT P0, RZ, R22, 0x2, RZ, 0xc0, !PT ;  /* 0x0000000216ff7812 */ /* 0x000fc8000780c0ff */
[----:B------:R-:W-:-:S10]  /*0d50*/  DADD R8, RZ, -R10 ;  /* 0x00000000ff087229 */ /* 0x000fd4000000080a */
[----:B------:R-:W-:Y:S02]  /*0d60*/  FSEL R8, R10, R8, !P0 ;  /* 0x000000080a087208 */ /* 0x000fe40004000000 */
[----:B------:R-:W-:Y:S01]  /*0d70*/  FSEL R9, R11, R9, !P0 ;  /* 0x000000090b097208 */ /* 0x000fe20004000000 */
[----:B------:R-:W-:Y:S06]  /*0d80*/  BRA `(.L_x_2) ;  /* 0x00000018003c7947 */ /* 0x000fec0003800000 */
.L_x_3:
[----:B------:R-:W-:-:S13]  /*0d90*/  ISETP.GE.U32.AND P0, PT, R2, 0x7ff00000, PT ;  /* 0x7ff000000200780c */ /* 0x000fda0003f06070 */
[----:B------:R-:W-:Y:S05]  /*0da0*/  @!P0 BRA `(.L_x_10) ;  /* 0x0000000000348947 */ /* 0x000fea0003800000 */
[----:B------:R-:W-:-:S04]  /*0db0*/  ISETP.NE.AND P0, PT, R9, 0x7ff00000, PT ;  /* 0x7ff000000900780c */ /* 0x000fc80003f05270 */
[----:B------:R-:W-:-:S13]  /*0dc0*/  ISETP.EQ.AND P0, PT, R6, RZ, !P0 ;  /* 0x000000ff0600720c */ /* 0x000fda0004702270 */
[----:B------:R-:W-:-:S10]  /*0dd0*/  @!P0 DADD R30, R4, -R4 ;  /* 0x00000000041e8229 */ /* 0x000fd40000000804 */
[----:B------:R-:W-:Y:S02]  /*0de0*/  @!P0 IMAD.MOV.U32 R8, RZ, RZ, R30 ;  /* 0x000000ffff088224 */ /* 0x000fe400078e001e */
[----:B------:R-:W-:Y:S01]  /*0df0*/  @!P0 IMAD.MOV.U32 R9, RZ, RZ, R31 ;  /* 0x000000ffff098224 */ /* 0x000fe200078e001f */
[----:B------:R-:W-:Y:S06]  /*0e00*/  @!P0 BRA `(.L_x_2) ;  /* 0x00000018001c8947 */ /* 0x000fec0003800000 */
[----:B------:R-:W-:Y:S01]  /*0e10*/  DADD R8, R4, -R4 ;  /* 0x0000000004087229 */ /* 0x000fe20000000804 */
[----:B------:R-:W-:-:S04]  /*0e20*/  ISETP.GT.AND P0, PT, R7, -0x1, PT ;  /* 0xffffffff0700780c */ /* 0x000fc80003f04270 */
[----:B------:R-:W-:Y:S02]  /*0e30*/  FSEL R30, R6, RZ, P0 ;  /* 0x000000ff061e7208 */ /* 0x000fe40000000000 */
[----:B------:R-:W-:-:S03]  /*0e40*/  FSEL R31, R7, RZ, P0 ;  /* 0x000000ff071f7208 */ /* 0x000fc60000000000 */
[----:B------:R-:W-:Y:S02]  /*0e50*/  FSEL R8, R8, RZ, P0 ;  /* 0x000000ff08087208 */ /* 0x000fe40000000000 */
[----:B------:R-:W-:Y:S01]  /*0e60*/  FSEL R9, R9, RZ, P0 ;  /* 0x000000ff09097208 */ /* 0x000fe20000000000 */
[----:B------:R-:W-:Y:S06]  /*0e70*/  BRA `(.L_x_2) ;  /* 0x0000001800007947 */ /* 0x000fec0003800000 */
.L_x_10:
[----:B------:R-:W-:-:S05]  /*0e80*/  VIADD R8, R7, 0xbf79d1be ;  /* 0xbf79d1be07087836 */ /* 0x000fca0000000000 */
[----:B------:R-:W-:-:S13]  /*0e90*/  ISETP.GT.U32.AND P0, PT, R8, 0x108aa2, PT ;  /* 0x00108aa20800780c */ /* 0x000fda0003f04070 */
[----:B------:R-:W-:Y:S05]  /*0ea0*/  @P0 BRA `(.L_x_11) ;  /* 0x0000000c00240947 */ /* 0x000fea0003800000 */
[----:B------:R-:W-:Y:S01]  /*0eb0*/  UMOV UR6, 0x19ba0da4 ;  /* 0x19ba0da400067882 */ /* 0x000fe20000000000 */
[----:B------:R-:W-:Y:S01]  /*0ec0*/  UMOV UR7, 0x40937be3 ;  /* 0x40937be300077882 */ /* 0x000fe20000000000 */
[----:B------:R-:W-:Y:S01]  /*0ed0*/  IMAD.MOV.U32 R10, RZ, RZ, 0x652b82fe ;  /* 0x652b82feff0a7424 */ /* 0x000fe200078e00ff */
[----:B------:R-:W-:Y:S01]  /*0ee0*/  DADD R8, R6, -UR6 ;  /* 0x8000000606087e29 */ /* 0x000fe20008000000 */
[----:B------:R-:W-:Y:S01]  /*0ef0*/  IMAD.MOV.U32 R11, RZ, RZ, 0x3ff71547 ;  /* 0x3ff71547ff0b7424 */ /* 0x000fe200078e00ff */
[----:B------:R-:W-:Y:S01]  /*0f00*/  UMOV UR6, 0xfefa39ef ;  /* 0xfefa39ef00067882 */ /* 0x000fe20000000000 */
[----:B------:R-:W-:Y:S01]  /*0f10*/  UMOV UR7, 0x3fe62e42 ;  /* 0x3fe62e4200077882 */ /* 0x000fe20000000000 */
[----:B------:R-:W-:Y:S04]  /*0f20*/  BSSY.RECONVERGENT B1, `(.L_x_12) ;  /* 0x0000037000017945 */ /* 0x000fe80003800200 */
[----:B------:R-:W-:-:S02]  /*0f30*/  DFMA R10, R8, R10, 6.75539944105574400000e+15 ;  /* 0x43380000080a742b */ /* 0x000fc4000000000a */
[----:B------:R-:W-:-:S06]  /*0f40*/  FSETP.GEU.AND P0, PT, |R9|, 4.1917929649353027344, PT ;  /* 0x4086232b0900780b */ /* 0x000fcc0003f0e200 */
        /* <DEDUP_REMOVED lines=35> */
[----:B------:R-:W-:-:S10]  /*1180*/  DFMA R12, R14, R12, 1 ;  /* 0x3ff000000e0c742b */ /* 0x000fd4000000000c */
[----:B------:R-:W-:Y:S02]  /*1190*/  IMAD R31, R10, 0x100000, R13 ;  /* 0x001000000a1f7824 */ /* 0x000fe400078e020d */
[----:B------:R-:W-:Y:S01]  /*11a0*/  IMAD.MOV.U32 R30, RZ, RZ, R12 ;  /* 0x000000ffff1e7224 */ /* 0x000fe200078e000c */
[----:B------:R-:W-:Y:S06]  /*11b0*/  @!P0 BRA `(.L_x_13) ;  /* 0x0000000000348947 */ /* 0x000fec0003800000 */
[----:B------:R-:W-:Y:S01]  /*11c0*/  FSETP.GEU.AND P1, PT, |R9|, 4.2275390625, PT ;  /* 0x408748000900780b */ /* 0x000fe20003f2e200 */
[C---:B------:R-:W-:Y:S02]  /*11d0*/  DADD R14, R8.reuse, +INF ;  /* 0x7ff00000080e7429 */ /* 0x040fe40000000000 */
[----:B------:R-:W-:-:S08]  /*11e0*/  DSETP.GEU.AND P0, PT, R8, RZ, PT ;  /* 0x000000ff0800722a */ /* 0x000fd00003f0e000 */
[----:B------:R-:W-:Y:S02]  /*11f0*/  FSEL R30, R14, RZ, P0 ;  /* 0x000000ff0e1e7208 */ /* 0x000fe40000000000 */
[----:B------:R-:W-:Y:S01]  /*1200*/  @!P1 LEA.HI R11, R10, R10, RZ, 0x1 ;  /* 0x0000000a0a0b9211 */ /* 0x000fe200078f08ff */
[----:B------:R-:W-:Y:S01]  /*1210*/  @!P1 IMAD.MOV.U32 R8, RZ, RZ, R12 ;  /* 0x000000ffff089224 */ /* 0x000fe200078e000c */
[----:B------:R-:W-:Y:S02]  /*1220*/  FSEL R31, R15, RZ, P0 ;  /* 0x000000ff0f1f7208 */ /* 0x000fe40000000000 */
[----:B------:R-:W-:-:S05]  /*1230*/  @!P1 SHF.R.S32.HI R11, RZ, 0x1, R11 ;  /* 0x00000001ff0b9819 */ /* 0x000fca000001140b */
[----:B------:R-:W-:Y:S02]  /*1240*/  @!P1 IMAD.IADD R10, R10, 0x1, -R11 ;  /* 0x000000010a0a9824 */ /* 0x000fe400078e0a0b */
[----:B------:R-:W-:-:S03]  /*1250*/  @!P1 IMAD R9, R11, 0x100000, R13 ;  /* 0x001000000b099824 */ /* 0x000fc600078e020d */
[----:B------:R-:W-:Y:S01]  /*1260*/  @!P1 LEA R11, R10, 0x3ff00000, 0x14 ;  /* 0x3ff000000a0b9811 */ /* 0x000fe200078ea0ff */
[----:B------:R-:W-:-:S06]  /*1270*/  @!P1 IMAD.MOV.U32 R10, RZ, RZ, RZ ;  /* 0x000000ffff0a9224 */ /* 0x000fcc00078e00ff */
[----:B------:R-:W-:-:S11]  /*1280*/  @!P1 DMUL R30, R8, R10 ;  /* 0x0000000a081e9228 */ /* 0x000fd60000000000 */
.L_x_13:
[----:B------:R-:W-:Y:S05]  /*1290*/  BSYNC.RECONVERGENT B1 ;  /* 0x0000000000017941 */ /* 0x000fea0003800200 */
.L_x_12:
[C---:B------:R-:W-:Y:S01]  /*12a0*/  LEA.HI R8, R31.reuse, 0xffffff09, RZ, 0xc ;  /* 0xffffff091f087811 */ /* 0x040fe200078f60ff */
[----:B------:R-:W-:Y:S01]  /*12b0*/  DSETP.NEU.AND P0, PT, |R4|, +INF , PT ;  /* 0x7ff000000400742a */ /* 0x000fe20003f0d200 */
[----:B------:R-:W-:Y:S01]  /*12c0*/  LOP3.LUT R31, R31, 0xfffff, RZ, 0xc0, !PT ;  /* 0x000fffff1f1f7812 */ /* 0x000fe200078ec0ff */
[----:B------:R-:W-:Y:S01]  /*12d0*/  BSSY.RECONVERGENT B3, `(.L_x_14) ;  /* 0x0000027000037945 */ /* 0x000fe20003800200 */
[----:B------:R-:W-:Y:S01]  /*12e0*/  LOP3.LUT R9, R8, 0xffff, RZ, 0xc0, !PT ;  /* 0x0000ffff08097812 */ /* 0x000fe200078ec0ff */
[----:B------:R-:W-:Y:S01]  /*12f0*/  IMAD.MOV.U32 R28, RZ, RZ, RZ ;  /* 0x000000ffff1c7224 */ /* 0x000fe200078e00ff */
[----:B------:R-:W-:Y:S02]  /*1300*/  LOP3.LUT R31, R31, 0x7fe00000, RZ, 0xfc, !PT ;  /* 0x7fe000001f1f7812 */ /* 0x000fe400078efcff */
[----:B------:R-:W-:-:S04]  /*1310*/  LEA.HI R9, R9, R8, RZ, 0x11 ;  /* 0x0000000809097211 */ /* 0x000fc800078f88ff */
[----:B------:R-:W-:-:S03]  /*1320*/  PRMT R9, R9, 0x9910, RZ ;  /* 0x0000991009097816 */ /* 0x000fc600000000ff */
[----:B------:R-:W-:Y:S01]  /*1330*/  @!P0 DMUL R22, RZ, R4 ;  /* 0x00000004ff168228 */ /* 0x000fe20000000000 */
[----:B------:R-:W-:Y:S01]  /*1340*/  SHF.R.S32.HI R9, RZ, 0x1, R9 ;  /* 0x00000001ff097819 */ /* 0x000fe20000011409 */
[----:B------:R-:W-:-:S03]  /*1350*/  @!P0 IMAD.MOV.U32 R20, RZ, RZ, 0x1 ;  /* 0x00000001ff148424 */ /* 0x000fc600078e00ff */
[----:B------:R-:W-:-:S05]  /*1360*/  PRMT R29, R9, 0x9910, RZ ;  /* 0x00009910091d7816 */ /* 0x000fca00000000ff */
[----:B------:R-:W-:Y:S01]  /*1370*/  IMAD.IADD R21, R8, 0x1, -R29 ;  /* 0x0000000108157824 */ /* 0x000fe200078e0a1d */
[----:B------:R-:W-:-:S04]  /*1380*/  LEA R29, R29, 0x3ff00000, 0x14 ;  /* 0x3ff000001d1d7811 */ /* 0x000fc800078ea0ff */
[----:B------:R-:W-:Y:S01]  /*1390*/  LEA R21, R21, 0x3ff00000, 0x14 ;  /* 0x3ff0000015157811 */ /* 0x000fe200078ea0ff */
[----:B------:R-:W-:Y:S06]  /*13a0*/  @!P0 BRA `(.L_x_15) ;  /* 0x0000000000648947 */ /* 0x000fec0003800000 */
        /* <DEDUP_REMOVED lines=23> */
.L_x_17:
[----:B------:R-:W-:Y:S05]  /*1520*/  BSYNC.RECONVERGENT B4 ;  /* 0x0000000000047941 */ /* 0x000fea0003800200 */
.L_x_16:
[----:B------:R-:W-:-:S07]  /*1530*/  VIADD R20, R13, 0x1 ;  /* 0x000000010d147836 */ /* 0x000fce0000000000 */
.L_x_15:
[----:B------:R-:W-:Y:S05]  /*1540*/  BSYNC.RECONVERGENT B3 ;  /* 0x0000000000037941 */ /* 0x000fea0003800200 */
.L_x_14:
        /* <DEDUP_REMOVED lines=26> */
[----:B------:R-:W-:Y:S01]  /*16f0*/  FSEL R11, R9, R23, !P0 ;  /* 0x00000017090b7208 */ /* 0x000fe20004000000 */
[----:B------:R-:W-:Y:S01]  /*1700*/  @!P1 DMUL R22, RZ, R4 ;  /* 0x00000004ff169228 */ /* 0x000fe20000000000 */
[----:B------:R-:W-:Y:S01]  /*1710*/  LOP3.LUT P0, RZ, R20, 0x2, RZ, 0xc0, !PT ;  /* 0x0000000214ff7812 */ /* 0x000fe2000780c0ff */
[----:B------:R-:W-:-:S03]  /*1720*/  @!P1 IMAD.MOV.U32 R20, RZ, RZ, RZ ;  /* 0x000000ffff149224 */ /* 0x000fc600078e00ff */
[----:B------:R-:W-:-:S10]  /*1730*/  DADD R8, RZ, -R10 ;  /* 0x00000000ff087229 */ /* 0x000fd4000000080a */
[----:B------:R-:W-:Y:S02]  /*1740*/  FSEL R38, R10, R8, !P0 ;  /* 0x000000080a267208 */ /* 0x000fe40004000000 */
[----:B------:R-:W-:-:S06]  /*1750*/  FSEL R39, R11, R9, !P0 ;  /* 0x000000090b277208 */ /* 0x000fcc0004000000 */
[----:B------:R-:W-:-:S08]  /*1760*/  DMUL R38, R30, R38 ;  /* 0x000000261e267228 */ /* 0x000fd00000000000 */
[----:B------:R-:W-:Y:S01]  /*1770*/  DMUL R38, R28, R38 ;  /* 0x000000261c267228 */ /* 0x000fe20000000000 */
[----:B------:R-:W-:Y:S10]  /*1780*/  @!P1 BRA `(.L_x_19) ;  /* 0x00000000005c9947 */ /* 0x000ff40003800000 */
[----:B------:R-:W-:Y:S01]  /*1790*/  UMOV UR6, 0x6dc9c883 ;  /* 0x6dc9c88300067882 */ /* 0x000fe20000000000 */
[----:B------:R-:W-:Y:S01]  /*17a0*/  UMOV UR7, 0x3fe45f30 ;  /* 0x3fe45f3000077882 */ /* 0x000fe20000000000 */
[C---:B------:R-:W-:Y:S02]  /*17b0*/  DSETP.GE.AND P0, PT, |R4|.reuse, 2.14748364800000000000e+09, PT ;  /* 0x41e000000400742a */ /* 0x040fe40003f06200 */
        /* <DEDUP_REMOVED lines=20> */
.L_x_19:
[----:B------:R-:W-:Y:S05]  /*1900*/  BSYNC.RECONVERGENT B3 ;  /* 0x0000000000037941 */ /* 0x000fea0003800200 */
.L_x_18:
        /* <DEDUP_REMOVED lines=9> */
[----:B------:R-:W-:-:S02]  /*19a0*/  IMAD.MOV.U32 R36, RZ, RZ, 0x20fd8164 ;  /* 0x20fd8164ff247424 */ /* 0x000fc400078e00ff */
[----:B------:R-:W-:Y:S01]  /*19b0*/  IMAD.MOV.U32 R37, RZ, RZ, 0x3da8ff83 ;  /* 0x3da8ff83ff257424 */ /* 0x000fe200078e00ff */
[----:B------:R-:W-:Y:S01]  /*19c0*/  ISETP.NE.U32.AND P0, PT, R32, 0x1, PT ;  /* 0x000000012000780c */ /* 0x000fe20003f05070 */
[----:B------:R-:W-:-:S03]  /*19d0*/  DMUL R32, R22, R22 ;  /* 0x0000001616207228 */ /* 0x000fc60000000000 */
        /* <DEDUP_REMOVED lines=12> */
[----:B------:R-:W-:Y:S01]  /*1aa0*/  LOP3.LUT P0, RZ, R20, 0x2, RZ, 0xc0, !PT ;  /* 0x0000000214ff7812 */ /* 0x000fe2000780c0ff */
[----:B------:R-:W-:-:S03]  /*1ab0*/  IMAD.MOV.U32 R20, RZ, RZ, RZ ;  /* 0x000000ffff147224 */ /* 0x000fc600078e00ff */
[----:B------:R-:W-:-:S10]  /*1ac0*/  DADD R8, RZ, -R10 ;  /* 0x00000000ff087229 */ /* 0x000fd4000000080a */
[----:B------:R-:W-:Y:S02]  /*1ad0*/  FSEL R8, R10, R8, !P0 ;  /* 0x000000080a087208 */ /* 0x000fe40004000000 */
[----:B------:R-:W-:-:S06]  /*1ae0*/  FSEL R9, R11, R9, !P0 ;  /* 0x000000090b097208 */ /* 0x000fcc0004000000 */
[----:B------:R-:W-:-:S08]  /*1af0*/  DMUL R30, R30, R8 ;  /* 0x000000081e1e7228 */ /* 0x000fd00000000000 */
[----:B------:R-:W-:Y:S02]  /*1b00*/  DMUL R8, R28, R30 ;  /* 0x0000001e1c087228 */ /* 0x000fe40000000000 */
[----:B------:R-:W-:-:S06]  /*1b10*/  DMUL R30, R38, R20 ;  /* 0x00000014261e7228 */ /* 0x000fcc0000000000 */
[----:B------:R-:W-:Y:S01]  /*1b20*/  DMUL R8, R20, R8 ;  /* 0x0000000814087228 */ /* 0x000fe20000000000 */
[----:B------:R-:W-:Y:S10]  /*1b30*/  BRA `(.L_x_2) ;  /* 0x0000000800d07947 */ /* 0x000ff40003800000 */
.L_x_11:
[----:B------:R-:W-:Y:S01]  /*1b40*/  IMAD.MOV.U32 R8, RZ, RZ, 0x652b82fe ;  /* 0x652b82feff087424 */ /* 0x000fe200078e00ff */
[----:B------:R-:W-:Y:S01]  /*1b50*/  UMOV UR6, 0xfefa39ef ;  /* 0xfefa39ef00067882 */ /* 0x000fe20000000000 */
[----:B------:R-:W-:Y:S01]  /*1b60*/  IMAD.MOV.U32 R9, RZ, RZ, 0x3ff71547 ;  /* 0x3ff71547ff097424 */ /* 0x000fe200078e00ff */
[----:B------:R-:W-:Y:S01]  /*1b70*/  UMOV UR7, 0x3fe62e42 ;  /* 0x3fe62e4200077882 */ /* 0x000fe20000000000 */
[----:B------:R-:W-:Y:S01]  /*1b80*/  DSETP.NEU.AND P2, PT, |R4|, +INF , PT ;  /* 0x7ff000000400742a */ /* 0x000fe20003f4d200 */
[----:B------:R-:W-:Y:S01]  /*1b90*/  FSETP.GEU.AND P0, PT, |R7|, 4.1917929649353027344, PT ;  /* 0x4086232b0700780b */ /* 0x000fe20003f0e200 */
[----:B------:R-:W-:Y:S02]  /*1ba0*/  BSSY.RECONVERGENT B1, `(.L_x_20) ;  /* 0x0000037000017945 */ /* 0x000fe40003800200 */
[----:B------:R-:W-:-:S08]  /*1bb0*/  DFMA R8, R6, R8, 6.75539944105574400000e+15 ;  /* 0x433800000608742b */ /* 0x000fd00000000008 */
[----:B------:R-:W-:Y:S02]  /*1bc0*/  DADD R10, R8, -6.75539944105574400000e+15 ;  /* 0xc3380000080a7429 */ /* 0x000fe40000000000 */
[----:B------:R-:W-:-:S06]  /*1bd0*/  @!P2 DMUL R20, RZ, R4 ;  /* 0x00000004ff14a228 */ /* 0x000fcc0000000000 */
        /* <DEDUP_REMOVED lines=42> */
[----:B------:R-:W-:Y:S02]  /*1e80*/  @!P1 LEA.HI R9, R8, R8, RZ, 0x1 ;  /* 0x0000000808099211 */ /* 0x000fe400078f08ff */
[----:B------:R-:W-:Y:S02]  /*1e90*/  FSEL R29, R13, RZ, P0 ;  /* 0x000000ff0d1d7208 */ /* 0x000fe40000000000 */
[----:B------:R-:W-:-:S05]  /*1ea0*/  @!P1 SHF.R.S32.HI R9, RZ, 0x1, R9 ;  /* 0x00000001ff099819 */ /* 0x000fca0000011409 */
[----:B------:R-:W-:Y:S02]  /*1eb0*/  @!P1 IMAD.IADD R8, R8, 0x1, -R9 ;  /* 0x0000000108089824 */ /* 0x000fe400078e0a09 */
[----:B------:R-:W-:-:S03]  /*1ec0*/  @!P1 IMAD R9, R9, 0x100000, R11 ;  /* 0x0010000009099824 */ /* 0x000fc600078e020b */
[----:B------:R-:W-:Y:S01]  /*1ed0*/  @!P1 LEA R11, R8, 0x3ff00000, 0x14 ;  /* 0x3ff00000080b9811 */ /* 0x000fe200078ea0ff */
[----:B------:R-:W-:Y:S02]  /*1ee0*/  @!P1 IMAD.MOV.U32 R8, RZ, RZ, R10 ;  /* 0x000000ffff089224 */ /* 0x000fe400078e000a */
[----:B------:R-:W-:-:S06]  /*1ef0*/  @!P1 IMAD.MOV.U32 R10, RZ, RZ, RZ ;  /* 0x000000ffff0a9224 */ /* 0x000fcc00078e00ff */
[----:B------:R-:W-:-:S11]  /*1f00*/  @!P1 DMUL R28, R8, R10 ;  /* 0x0000000a081c9228 */ /* 0x000fd60000000000 */
.L_x_21:
[----:B------:R-:W-:Y:S05]  /*1f10*/  BSYNC.RECONVERGENT B1 ;  /* 0x0000000000017941 */ /* 0x000fea0003800200 */
.L_x_20:
[----:B------:R-:W-:Y:S01]  /*1f20*/  BSSY.RECONVERGENT B3, `(.L_x_22) ;  /* 0x000001c000037945 */ /* 0x000fe20003800200 */
[----:B------:R-:W-:-:S03]  /*1f30*/  @!P2 IMAD.MOV.U32 R30, RZ, RZ, 0x1 ;  /* 0x00000001ff1ea424 */ /* 0x000fc600078e00ff */
[----:B------:R-:W-:Y:S05]  /*1f40*/  @!P2 BRA `(.L_x_23) ;  /* 0x000000000064a947 */ /* 0x000fea0003800000 */
        /* <DEDUP_REMOVED lines=23> */
.L_x_25:
[----:B------:R-:W-:Y:S05]  /*20c0*/  BSYNC.RECONVERGENT B4 ;  /* 0x0000000000047941 */ /* 0x000fea0003800200 */
.L_x_24:
[----:B------:R-:W-:-:S07]  /*20d0*/  VIADD R30, R13, 0x1 ;  /* 0x000000010d1e7836 */ /* 0x000fce0000000000 */
.L_x_23:
[----:B------:R-:W-:Y:S05]  /*20e0*/  BSYNC.RECONVERGENT B3 ;  /* 0x0000000000037941 */ /* 0x000fea0003800200 */
.L_x_22:
        /* <DEDUP_REMOVED lines=57> */
.L_x_27:
[----:B------:R-:W-:Y:S05]  /*2480*/  BSYNC.RECONVERGENT B3 ;  /* 0x0000000000037941 */ /* 0x000fea0003800200 */
.L_x_26:
        /* <DEDUP_REMOVED lines=12> */
[----:B------:R-:W-:Y:S01]  /*2550*/  IMAD.MOV.U32 R23, RZ, RZ, 0x3da8ff83 ;  /* 0x3da8ff83ff177424 */ /* 0x000fe200078e00ff */
[----:B------:R-:W-:Y:S02]  /*2560*/  DMUL R30, R28, R30 ;  /* 0x0000001e1c1e7228 */ /* 0x000fe40000000000 */
        /* <DEDUP_REMOVED lines=15> */
[----:B------:R-:W-:-:S06]  /*2660*/  FSEL R9, R11, R9, !P0 ;  /* 0x000000090b097208 */ /* 0x000fcc0004000000 */
[----:B------:R-:W-:-:S11]  /*2670*/  DMUL R8, R28, R8 ;  /* 0x000000081c087228 */ /* 0x000fd60000000000 */
.L_x_2:
[----:B------:R-:W-:Y:S05]  /*2680*/  BSYNC.RECONVERGENT B0 ;  /* 0x0000000000007941 */ /* 0x000fea0003800200 */
.L_x_0:
[----:B------:R-:W-:Y:S01]  /*2690*/  DADD R10, R30, 1 ;  /* 0x3ff000001e0a7429 */ /* 0x000fe20000000000 */
[----:B------:R-:W-:Y:S01]  /*26a0*/  BSSY.RECONVERGENT B0, `(.L_x_28) ;  /* 0x0000012000007945 */ /* 0x000fe20003800200 */
[----:B------:R-:W-:-:S06]  /*26b0*/  ISETP.NE.AND P1, PT, R3, RZ, PT ;  /* 0x000000ff0300720c */ /* 0x000fcc0003f25270 */
[----:B------:R-:W-:-:S06]  /*26c0*/  DADD R16, |R10|, |R8| ;  /* 0x000000000a107229 */ /* 0x000fcc0000000608 */
[----:B------:R-:W0:Y:S04]  /*26d0*/  MUFU.RCP64H R13, R17 ;  /* 0x00000011000d7308 */ /* 0x000e280000001800 */
[----:B------:R-:W-:-:S05]  /*26e0*/  VIADD R12, R17, 0x300402 ;  /* 0x00300402110c7836 */ /* 0x000fca0000000000 */
[----:B------:R-:W-:Y:S01]  /*26f0*/  FSETP.GEU.AND P0, PT, |R12|, 5.8789094863358348022e-39, PT ;  /* 0x004004020c00780b */ /* 0x000fe20003f0e200 */
[----:B0-----:R-:W-:-:S08]  /*2700*/  DFMA R14, -R16, R12, 1 ;  /* 0x3ff00000100e742b */ /* 0x001fd0000000010c */
[----:B------:R-:W-:-:S08]  /*2710*/  DFMA R14, R14, R14, R14 ;  /* 0x0000000e0e0e722b */ /* 0x000fd0000000000e */
[----:B------:R-:W-:-:S08]  /*2720*/  DFMA R14, R12, R14, R12 ;  /* 0x0000000e0c0e722b */ /* 0x000fd0000000000c */
[----:B------:R-:W-:-:S08]  /*2730*/  DFMA R28, -R16, R14, 1 ;  /* 0x3ff00000101c742b */ /* 0x000fd0000000010e */
[----:B------:R-:W-:Y:S01]  /*2740*/  DFMA R28, R14, R28, R14 ;  /* 0x0000001c0e1c722b */ /* 0x000fe2000000000e */
[----:B------:R-:W-:Y:S10]  /*2750*/  @P0 BRA `(.L_x_29) ;  /* 0x0000000000180947 */ /* 0x000ff40003800000 */
[----:B------:R-:W-:Y:S02]  /*2760*/  LOP3.LUT R14, R17, 0x7fffffff, RZ, 0xc0, !PT ;  /* 0x7fffffff110e7812 */ /* 0x000fe400078ec0ff */
[----:B------:R-:W-:-:S03]  /*2770*/  MOV R12, 0x27a0 ;  /* 0x000027a0000c7802 */ /* 0x000fc60000000f00 */
[----:B------:R-:W-:-:S07]  /*2780*/  VIADD R14, R14, 0xfff00000 ;  /* 0xfff000000e0e7836 */ /* 0x000fce0000000000 */
[----:B------:R-:W-:Y:S05]  /*2790*/  CALL.REL.NOINC `($__internal_0_$__cuda_sm20_dblrcp_rn_slowpath_v3) ;  /* 0x000000f400f07944 */ /* 0x000fea0003c00000 */
[----:B------:R-:W-:Y:S02]  /*27a0*/  IMAD.MOV.U32 R28, RZ, RZ, R18 ;  /* 0x000000ffff1c7224 */ /* 0x000fe400078e0012 */
[----:B------:R-:W-:-:S07]  /*27b0*/  IMAD.MOV.U32 R29, RZ, RZ, R19 ;  /* 0x000000ffff1d7224 */ /* 0x000fce00078e0013 */
.L_x_29:
[----:B------:R-:W-:Y:S05]  /*27c0*/  BSYNC.RECONVERGENT B0 ;  /* 0x0000000000007941 */ /* 0x000fea0003800200 */
.L_x_28:
[----:B------:R-:W-:Y:S01]  /*27d0*/  DMUL R22, R28, R8 ;  /* 0x000000081c167228 */ /* 0x000fe20000000000 */
[----:B------:R-:W-:Y:S01]  /*27e0*/  BSSY.RECONVERGENT B0, `(.L_x_30) ;  /* 0x0000014000007945 */ /* 0x000fe20003800200 */
[----:B------:R-:W-:-:S06]  /*27f0*/  DMUL R10, R10, R28 ;  /* 0x0000001c0a0a7228 */ /* 0x000fcc0000000000 */
[----:B------:R-:W-:-:S08]  /*2800*/  DMUL R8, R22, R22 ;  /* 0x0000001616087228 */ /* 0x000fd00000000000 */
[----:B------:R-:W-:-:S06]  /*2810*/  DFMA R20, R10, R10, R8 ;  /* 0x0000000a0a14722b */ /* 0x000fcc0000000008 */
[----:B------:R-:W0:Y:S04]  /*2820*/  MUFU.RCP64H R13, R21 ;  /* 0x00000015000d7308 */ /* 0x000e280000001800 */
[----:B------:R-:W-:-:S05]  /*2830*/  VIADD R12, R21, 0x300402 ;  /* 0x00300402150c7836 */ /* 0x000fca0000000000 */
[----:B------:R-:W-:Y:S01]  /*2840*/  FSETP.GEU.AND P0, PT, |R12|, 5.8789094863358348022e-39, PT ;  /* 0x004004020c00780b */ /* 0x000fe20003f0e200 */
[----:B0-----:R-:W-:-:S08]  /*2850*/  DFMA R8, -R20, R12, 1 ;  /* 0x3ff000001408742b */ /* 0x001fd0000000010c */
[----:B------:R-:W-:-:S08]  /*2860*/  DFMA R8, R8, R8, R8 ;  /* 0x000000080808722b */ /* 0x000fd00000000008 */
[----:B------:R-:W-:Y:S02]  /*2870*/  DFMA R14, R12, R8, R12 ;  /* 0x000000080c0e722b */ /* 0x000fe4000000000c */
[----:B------:R-:W-:-:S06]  /*2880*/  DMUL R8, RZ, R28 ;  /* 0x0000001cff087228 */ /* 0x000fcc0000000000 */
[----:B------:R-:W-:-:S08]  /*2890*/  DFMA R16, -R20, R14, 1 ;  /* 0x3ff000001410742b */ /* 0x000fd0000000010e */
[----:B------:R-:W-:Y:S01]  /*28a0*/  DFMA R18, R14, R16, R14 ;  /* 0x000000100e12722b */ /* 0x000fe2000000000e */
[----:B------:R-:W-:Y:S10]  /*28b0*/  @P0 BRA `(.L_x_31) ;  /* 0x0000000000180947 */ /* 0x000ff40003800000 */
[----:B------:R-:W-:Y:S01]  /*28c0*/  LOP3.LUT R14, R21, 0x7fffffff, RZ, 0xc0, !PT ;  /* 0x7fffffff150e7812 */ /* 0x000fe200078ec0ff */
[----:B------:R-:W-:Y:S01]  /*28d0*/  IMAD.MOV.U32 R16, RZ, RZ, R20 ;  /* 0x000000ffff107224 */ /* 0x000fe200078e0014 */
[----:B------:R-:W-:Y:S01]  /*28e0*/  MOV R12, 0x2920 ;  /* 0x00002920000c7802 */ /* 0x000fe20000000f00 */
[----:B------:R-:W-:Y:S02]  /*28f0*/  IMAD.MOV.U32 R17, RZ, RZ, R21 ;  /* 0x000000ffff117224 */ /* 0x000fe400078e0015 */
[----:B------:R-:W-:-:S07]  /*2900*/  VIADD R14, R14, 0xfff00000 ;  /* 0xfff000000e0e7836 */ /* 0x000fce0000000000 */
[----:B------:R-:W-:Y:S05]  /*2910*/  CALL.REL.NOINC `($__internal_0_$__cuda_sm20_dblrcp_rn_slowpath_v3) ;  /* 0x000000f400907944 */ /* 0x000fea0003c00000 */
.L_x_31:
[----:B------:R-:W-:Y:S05]  /*2920*/  BSYNC.RECONVERGENT B0 ;  /* 0x0000000000007941 */ /* 0x000fea0003800200 */
.L_x_30:
[----:B------:R-:W-:Y:S01]  /*2930*/  DMUL R12, R8, R22 ;  /* 0x00000016080c7228 */ /* 0x000fe20000000000 */
[----:B------:R-:W-:Y:S01]  /*2940*/  BSSY.RECONVERGENT B0, `(.L_x_32) ;  /* 0x0000252000007945 */ /* 0x000fe20003800200 */
[----:B------:R-:W-:-:S06]  /*2950*/  DMUL R22, R22, R28 ;  /* 0x0000001c16167228 */ /* 0x000fcc0000000000 */
[----:B------:R-:W-:Y:S02]  /*2960*/  DFMA R12, R10, R28, R12 ;  /* 0x0000001c0a0c722b */ /* 0x000fe4000000000c */
[----:B------:R-:W-:-:S06]  /*2970*/  DFMA R10, R8, R10, -R22 ;  /* 0x0000000a080a722b */ /* 0x000fcc0000000816 */
[-C--:B------:R-:W-:Y:S02]  /*2980*/  DMUL R8, R12, R18.reuse ;  /* 0x000000120c087228 */ /* 0x080fe40000000000 */
[----:B------:R-:W-:Y:S01]  /*2990*/  DMUL R10, R10, R18 ;  /* 0x000000120a0a7228 */ /* 0x000fe20000000000 */
[----:B------:R-:W-:Y:S10]  /*29a0*/  @P1 BRA `(.L_x_33) ;  /* 0x0000000400081947 */ /* 0x000ff40003800000 */
[----:B------:R-:W-:Y:S01]  /*29b0*/  IMAD.MOV.U32 R12, RZ, RZ, 0x652b82fe ;  /* 0x652b82feff0c7424 */ /* 0x000fe200078e00ff */
[----:B------:R-:W-:Y:S01]  /*29c0*/  UMOV UR6, 0xfefa39ef ;  /* 0xfefa39ef00067882 */ /* 0x000fe20000000000 */
[----:B------:R-:W-:Y:S01]  /*29d0*/  IMAD.MOV.U32 R13, RZ, RZ, 0x3ff71547 ;  /* 0x3ff71547ff0d7424 */ /* 0x000fe200078e00ff */
[----:B------:R-:W-:Y:S01]  /*29e0*/  UMOV UR7, 0x3fe62e42 ;  /* 0x3fe62e4200077882 */ /* 0x000fe20000000000 */
[----:B------:R-:W-:Y:S01]  /*29f0*/  FSETP.GEU.AND P0, PT, |R7|, 4.1917929649353027344, PT ;  /* 0x4086232b0700780b */ /* 0x000fe20003f0e200 */
[----:B------:R-:W-:Y:S02]  /*2a00*/  IMAD.MOV.U32 R30, RZ, RZ, R4 ;  /* 0x000000ffff1e7224 */ /* 0x000fe400078e0004 */
[----:B------:R-:W-:Y:S01]  /*2a10*/  IMAD.MOV.U32 R31, RZ, RZ, R5 ;  /* 0x000000ffff1f7224 */ /* 0x000fe200078e0005 */
        /* <DEDUP_REMOVED lines=41> */
[C---:B------:R-:W-:Y:S01]  /*2cb0*/  DADD R16, R6.reuse, +INF ;  /* 0x7ff0000006107429 */ /* 0x040fe20000000000 */
[----:B------:R-:W-:Y:S01]  /*2cc0*/  IMAD.MOV.U32 R30, RZ, RZ, R4 ;  /* 0x000000ffff1e7224 */ /* 0x000fe200078e0004 */
[----:B------:R-:W-:Y:S01]  /*2cd0*/  DSETP.GEU.AND P0, PT, R6, RZ, PT ;  /* 0x000000ff0600722a */ /* 0x000fe20003f0e000 */
[----:B------:R-:W-:-:S07]  /*2ce0*/  IMAD.MOV.U32 R31, RZ, RZ, R5 ;  /* 0x000000ffff1f7224 */ /* 0x000fce00078e0005 */
[----:B------:R-:W-:Y:S02]  /*2cf0*/  FSEL R28, R16, RZ, P0 ;  /* 0x000000ff101c7208 */ /* 0x000fe40000000000 */
[----:B------:R-:W-:Y:S01]  /*2d00*/  FSEL R29, R17, RZ, P0 ;  /* 0x000000ff111d7208 */ /* 0x000fe20000000000 */
[----:B------:R-:W-:Y:S06]  /*2d10*/  @P1 BRA `(.L_x_34) ;  /* 0x0000002000501947 */ /* 0x000fec0003800000 */
[----:B------:R-:W-:Y:S01]  /*2d20*/  LEA.HI R13, R12, R12, RZ, 0x1 ;  /* 0x0000000c0c0d7211 */ /* 0x000fe200078f08ff */
[----:B------:R-:W-:Y:S02]  /*2d30*/  IMAD.MOV.U32 R28, RZ, RZ, R14 ;  /* 0x000000ffff1c7224 */ /* 0x000fe400078e000e */
[----:B------:R-:W-:Y:S01]  /*2d40*/  IMAD.MOV.U32 R30, RZ, RZ, R4 ;  /* 0x000000ffff1e7224 */ /* 0x000fe200078e0004 */
[----:B------:R-:W-:Y:S01]  /*2d50*/  SHF.R.S32.HI R13, RZ, 0x1, R13 ;  /* 0x00000001ff0d7819 */ /* 0x000fe2000001140d */
[----:B------:R-:W-:-:S04]  /*2d60*/  IMAD.MOV.U32 R31, RZ, RZ, R5 ;  /* 0x000000ffff1f7224 */ /* 0x000fc800078e0005 */
[----:B------:R-:W-:Y:S02]  /*2d70*/  IMAD.IADD R12, R12, 0x1, -R13 ;  /* 0x000000010c0c7824 */ /* 0x000fe400078e0a0d */
[----:B------:R-:W-:-:S03]  /*2d80*/  IMAD R29, R13, 0x100000, R15 ;  /* 0x001000000d1d7824 */ /* 0x000fc600078e020f */
[----:B------:R-:W-:Y:S01]  /*2d90*/  LEA R13, R12, 0x3ff00000, 0x14 ;  /* 0x3ff000000c0d7811 */ /* 0x000fe200078ea0ff */
[----:B------:R-:W-:-:S06]  /*2da0*/  IMAD.MOV.U32 R12, RZ, RZ, RZ ;  /* 0x000000ffff0c7224 */ /* 0x000fcc00078e00ff */
[----:B------:R-:W-:Y:S01]  /*2db0*/  DMUL R28, R28, R12 ;  /* 0x0000000c1c1c7228 */ /* 0x000fe20000000000 */
[----:B------:R-:W-:Y:S10]  /*2dc0*/  BRA `(.L_x_34) ;  /* 0x0000002000247947 */ /* 0x000ff40003800000 */
.L_x_33:
        /* <DEDUP_REMOVED lines=31> */
.L_x_39:
[----:B------:R-:W-:Y:S05]  /*2fc0*/  BSYNC.RECONVERGENT B4 ;  /* 0x0000000000047941 */ /* 0x000fea0003800200 */
.L_x_38:
[----:B------:R-:W-:-:S07]  /*2fd0*/  VIADD R32, R13, 0x1 ;  /* 0x000000010d207836 */ /* 0x000fce0000000000 */
.L_x_37:
[----:B------:R-:W-:Y:S05]  /*2fe0*/  BSYNC.RECONVERGENT B3 ;  /* 0x0000000000037941 */ /* 0x000fea0003800200 */
.L_x_36:
        /* <DEDUP_REMOVED lines=24> */
[----:B------:R-:W-:Y:S02]  /*3170*/  DFMA R12, R30, R12, 1 ;  /* 0x3ff000001e0c742b */ /* 0x000fe4000000000c */
[----:B------:R-:W-:-:S08]  /*3180*/  @!P1 DMUL R30, RZ, R4 ;  /* 0x00000004ff1e9228 */ /* 0x000fd00000000000 */
[----:B------:R-:W-:Y:S02]  /*3190*/  FSEL R14, R12, R28, !P0 ;  /* 0x0000001c0c0e7208 */ /* 0x000fe40004000000 */
[----:B------:R-:W-:Y:S02]  /*31a0*/  FSEL R15, R13, R29, !P0 ;  /* 0x0000001d0d0f7208 */ /* 0x000fe40004000000 */
[----:B------:R-:W-:Y:S01]  /*31b0*/  LOP3.LUT P0, RZ, R32, 0x2, RZ, 0xc0, !PT ;  /* 0x0000000220ff7812 */ /* 0x000fe2000780c0ff */
[----:B------:R-:W-:-:S03]  /*31c0*/  @!P1 IMAD.MOV.U32 R32, RZ, RZ, RZ ;  /* 0x000000ffff209224 */ /* 0x000fc600078e00ff */
        /* <DEDUP_REMOVED lines=27> */
.L_x_41:
[----:B------:R-:W-:Y:S05]  /*3380*/  BSYNC.RECONVERGENT B3 ;  /* 0x0000000000037941 */ /* 0x000fea0003800200 */
.L_x_40:
        /* <DEDUP_REMOVED lines=30> */
.L_x_35:
        /* <DEDUP_REMOVED lines=15> */
.L_x_42:
        /* <DEDUP_REMOVED lines=65> */
.L_x_45:
[----:B------:R-:W-:Y:S05]  /*3a70*/  BSYNC.RECONVERGENT B1 ;  /* 0x0000000000017941 */ /* 0x000fea0003800200 */
.L_x_44:
        /* <DEDUP_REMOVED lines=40> */
.L_x_49:
[----:B------:R-:W-:Y:S05]  /*3d00*/  BSYNC.RECONVERGENT B4 ;  /* 0x0000000000047941 */ /* 0x000fea0003800200 */
.L_x_48:
[----:B------:R-:W-:-:S07]  /*3d10*/  VIADD R32, R13, 0x1 ;  /* 0x000000010d207836 */ /* 0x000fce0000000000 */
.L_x_47:
[----:B------:R-:W-:Y:S05]  /*3d20*/  BSYNC.RECONVERGENT B3 ;  /* 0x0000000000037941 */ /* 0x000fea0003800200 */
.L_x_46:
        /* <DEDUP_REMOVED lines=59> */
.L_x_51:
[----:B------:R-:W-:Y:S05]  /*40e0*/  BSYNC.RECONVERGENT B3 ;  /* 0x0000000000037941 */ /* 0x000fea0003800200 */
.L_x_50:
        /* <DEDUP_REMOVED lines=35> */
.L_x_43:
        /* <DEDUP_REMOVED lines=61> */
.L_x_53:
[----:B------:R-:W-:Y:S05]  /*46f0*/  BSYNC.RECONVERGENT B1 ;  /* 0x0000000000017941 */ /* 0x000fea0003800200 */
.L_x_52:
        /* <DEDUP_REMOVED lines=26> */
.L_x_57:
[----:B------:R-:W-:Y:S05]  /*48a0*/  BSYNC.RECONVERGENT B4 ;  /* 0x0000000000047941 */ /* 0x000fea0003800200 */
.L_x_56:
[----:B------:R-:W-:-:S07]  /*48b0*/  VIADD R34, R13, 0x1 ;  /* 0x000000010d227836 */ /* 0x000fce0000000000 */
.L_x_55:
[----:B------:R-:W-:Y:S05]  /*48c0*/  BSYNC.RECONVERGENT B3 ;  /* 0x0000000000037941 */ /* 0x000fea0003800200 */
.L_x_54:
        /* <DEDUP_REMOVED lines=57> */
.L_x_59:
[----:B------:R-:W-:Y:S05]  /*4c60*/  BSYNC.RECONVERGENT B3 ;  /* 0x0000000000037941 */ /* 0x000fea0003800200 */
.L_x_58:
        /* <DEDUP_REMOVED lines=31> */
.L_x_34:
[----:B------:R-:W-:Y:S05]  /*4e60*/  BSYNC.RECONVERGENT B0 ;  /* 0x0000000000007941 */ /* 0x000fea0003800200 */
.L_x_32:
[----:B------:R-:W-:Y:S01]  /*4e70*/  ISETP.NE.AND P0, PT, R3, RZ, PT ;  /* 0x000000ff0300720c */ /* 0x000fe20003f05270 */
[----:B------:R-:W-:-:S12]  /*4e80*/  BSSY.RECONVERGENT B0, `(.L_x_60) ;  /* 0x0000249000007945 */ /* 0x000fd80003800200 */
        /* <DEDUP_REMOVED lines=50> */
[----:B------:R-:W-:Y:S01]  /*51b0*/  FSEL R43, R15, RZ, P0 ;  /* 0x000000ff0f2b7208 */ /* 0x000fe20000000000 */
        /* <DEDUP_REMOVED lines=9> */
[----:B------:R-:W-:Y:S10]  /*5250*/  BRA `(.L_x_62) ;  /* 0x00000020002c7947 */ /* 0x000ff40003800000 */
.L_x_61:
        /* <DEDUP_REMOVED lines=32> */
.L_x_67:
[----:B------:R-:W-:Y:S05]  /*5460*/  BSYNC.RECONVERGENT B4 ;  /* 0x0000000000047941 */ /* 0x000fea0003800200 */
.L_x_66:
[----:B------:R-:W-:-:S07]  /*5470*/  VIADD R6, R6, 0x1 ;  /* 0x0000000106067836 */ /* 0x000fce0000000000 */
.L_x_65:
[----:B------:R-:W-:Y:S05]  /*5480*/  BSYNC.RECONVERGENT B3 ;  /* 0x0000000000037941 */ /* 0x000fea0003800200 */
.L_x_64:
        /* <DEDUP_REMOVED lines=10> */
[----:B------:R-:W-:Y:S01]  /*5530*/  DMUL R32, R2, R2 ;  /* 0x0000000202207228 */ /* 0x000fe20000000000 */
[----:B------:R-:W-:Y:S01]  /*5540*/  BSSY.RECONVERGENT B3, `(.L_x_68) ;  /* 0x000002e000037945 */ /* 0x000fe20003800200 */
[----:B------:R-:W-:Y:S01]  /*5550*/  ISETP.NE.U32.AND P0, PT, R7, 0x1, PT ;  /* 0x000000010700780c */ /* 0x000fe20003f05070 */
[----:B------:R-:W-:Y:S01]  /*5560*/  IMAD.MOV.U32 R7, RZ, RZ, 0x3da8ff83 ;  /* 0x3da8ff83ff077424 */ /* 0x000fe200078e00ff */
[----:B------:R-:W-:-:S02]  /*5570*/  DSETP.NEU.AND P1, PT, |R4|, +INF , PT ;  /* 0x7ff000000400742a */ /* 0x000fc40003f2d200 */
[----:B------:R-:W-:Y:S02]  /*5580*/  FSEL R36, R36, -8.06006814911005101289e+34, !P0 ;  /* 0xf9785eba24247808 */ /* 0x000fe40004000000 */
[----:B------:R-:W-:-:S06]  /*5590*/  FSEL R37, -R7, 0.11223486810922622681, !P0 ;  /* 0x3de5db6507257808 */ /* 0x000fcc0004000100 */
[----:B--2---:R-:W-:-:S08]  /*55a0*/  DFMA R12, R32, R36, R12 ;  /* 0x00000024200c722b */ /* 0x004fd0000000000c */
[----:B------:R-:W-:-:S08]  /*55b0*/  DFMA R12, R32, R12, R14 ;  /* 0x0000000c200c722b */ /* 0x000fd0000000000e */
[----:B---3--:R-:W-:-:S08]  /*55c0*/  DFMA R12, R32, R12, R16 ;  /* 0x0000000c200c722b */ /* 0x008fd00000000010 */
[----:B------:R-:W-:-:S08]  /*55d0*/  DFMA R12, R32, R12, R18 ;  /* 0x0000000c200c722b */ /* 0x000fd00000000012 */
[----:B----4-:R-:W-:Y:S01]  /*55e0*/  DFMA R12, R32, R12, R20 ;  /* 0x0000000c200c722b */ /* 0x010fe20000000014 */
[----:B------:R-:W-:-:S07]  /*55f0*/  @!P1 IMAD.MOV.U32 R20, RZ, RZ, RZ ;  /* 0x000000ffff149224 */ /* 0x000fce00078e00ff */
[----:B------:R-:W-:-:S08]  /*5600*/  DFMA R12, R32, R12, R22 ;  /* 0x0000000c200c722b */ /* 0x000fd00000000016 */
[----:B------:R-:W-:Y:S02]  /*5610*/  DFMA R2, R12, R2, R2 ;  /* 0x000000020c02722b */ /* 0x000fe40000000002 */
[----:B------:R-:W-:-:S10]  /*5620*/  DFMA R12, R32, R12, 1 ;  /* 0x3ff00000200c742b */ /* 0x000fd4000000000c */
        /* <DEDUP_REMOVED lines=31> */
.L_x_69:
[----:B------:R-:W-:Y:S05]  /*5820*/  BSYNC.RECONVERGENT B3 ;  /* 0x0000000000037941 */ /* 0x000fea0003800200 */
.L_x_68:
        /* <DEDUP_REMOVED lines=30> */
.L_x_63:
        /* <DEDUP_REMOVED lines=15> */
.L_x_70:
        /* <DEDUP_REMOVED lines=57> */
[----:B------:R-:W-:Y:S01]  /*5e90*/  @!P1 IMAD.MOV.U32 R6, RZ, RZ, RZ ;  /* 0x000000ffff069224 */ /* 0x000fe200078e00ff */
[----:B------:R-:W-:Y:S02]  /*5ea0*/  FSEL R41, R15, RZ, P0 ;  /* 0x000000ff0f297208 */ /* 0x000fe40000000000 */
[----:B------:R-:W-:-:S05]  /*5eb0*/  @!P1 SHF.R.S32.HI R3, RZ, 0x1, R3 ;  /* 0x00000001ff039819 */ /* 0x000fca0000011403 */
[----:B------:R-:W-:Y:S02]  /*5ec0*/  @!P1 IMAD.IADD R2, R2, 0x1, -R3 ;  /* 0x0000000102029824 */ /* 0x000fe400078e0a03 */
[----:B------:R-:W-:-:S03]  /*5ed0*/  @!P1 IMAD R3, R3, 0x100000, R13 ;  /* 0x0010000003039824 */ /* 0x000fc600078e020d */
[----:B------:R-:W-:Y:S01]  /*5ee0*/  @!P1 LEA R7, R2, 0x3ff00000, 0x14 ;  /* 0x3ff0000002079811 */ /* 0x000fe200078ea0ff */
[----:B------:R-:W-:-:S06]  /*5ef0*/  @!P1 IMAD.MOV.U32 R2, RZ, RZ, R12 ;  /* 0x000000ffff029224 */ /* 0x000fcc00078e000c */
[----:B------:R-:W-:-:S11]  /*5f00*/  @!P1 DMUL R40, R2, R6 ;  /* 0x0000000602289228 */ /* 0x000fd60000000000 */
.L_x_73:
[----:B------:R-:W-:Y:S05]  /*5f10*/  BSYNC.RECONVERGENT B1 ;  /* 0x0000000000017941 */ /* 0x000fea0003800200 */
.L_x_72:
        /* <DEDUP_REMOVED lines=10> */
[----:B------:R-:W-:-:S04]  /*5fc0*/  SHF.R.S32.HI R3, RZ, 0x1, R3 ;  /* 0x00000001ff037819 */ /* 0x000fc80000011403 */
[----:B------:R-:W-:-:S05]  /*5fd0*/  PRMT R39, R3, 0x9910, RZ ;  /* 0x0000991003277816 */ /* 0x000fca00000000ff */
[----:B------:R-:W-:Y:S01]  /*5fe0*/  IMAD.IADD R3, R2, 0x1, -R39 ;  /* 0x0000000102037824 */ /* 0x000fe200078e0a27 */
[----:B------:R-:W-:Y:S01]  /*5ff0*/  LEA R39, R39, 0x3ff00000, 0x14 ;  /* 0x3ff0000027277811 */ /* 0x000fe200078ea0ff */
[----:B------:R-:W-:-:S03]  /*6000*/  @!P0 IMAD.MOV.U32 R2, RZ, RZ, 0x1 ;  /* 0x00000001ff028424 */ /* 0x000fc600078e00ff */
        /* <DEDUP_REMOVED lines=25> */
.L_x_77:
[----:B------:R-:W-:Y:S05]  /*61a0*/  BSYNC.RECONVERGENT B4 ;  /* 0x0000000000047941 */ /* 0x000fea0003800200 */
.L_x_76:
[----:B------:R-:W-:-:S07]  /*61b0*/  VIADD R2, R13, 0x1 ;  /* 0x000000010d027836 */ /* 0x000fce0000000000 */
.L_x_75:
[----:B------:R-:W-:Y:S05]  /*61c0*/  BSYNC.RECONVERGENT B3 ;  /* 0x0000000000037941 */ /* 0x000fea0003800200 */
.L_x_74:
        /* <DEDUP_REMOVED lines=21> */
[----:B----4-:R-:W-:Y:S02]  /*6320*/  DFMA R12, R32, R12, R20 ;  /* 0x0000000c200c722b */ /* 0x010fe40000000014 */
[----:B------:R-:W-:-:S06]  /*6330*/  @!P1 DMUL R20, RZ, R4 ;  /* 0x00000004ff149228 */ /* 0x000fcc0000000000 */
[----:B------:R-:W-:-:S08]  /*6340*/  DFMA R12, R32, R12, R22 ;  /* 0x0000000c200c722b */ /* 0x000fd00000000016 */
[----:B------:R-:W-:Y:S02]  /*6350*/  DFMA R6, R12, R6, R6 ;  /* 0x000000060c06722b */ /* 0x000fe40000000006 */
[----:B------:R-:W-:-:S10]  /*6360*/  DFMA R12, R32, R12, 1 ;  /* 0x3ff00000200c742b */ /* 0x000fd4000000000c */
[----:B------:R-:W-:Y:S02]  /*6370*/  FSEL R12, R12, R6, !P0 ;  /* 0x000000060c0c7208 */ /* 0x000fe40004000000 */
[----:B------:R-:W-:Y:S02]  /*6380*/  FSEL R13, R13, R7, !P0 ;  /* 0x000000070d0d7208 */ /* 0x000fe40004000000 */
        /* <DEDUP_REMOVED lines=31> */
.L_x_79:
[----:B------:R-:W-:Y:S05]  /*6580*/  BSYNC.RECONVERGENT B3 ;  /* 0x0000000000037941 */ /* 0x000fea0003800200 */
.L_x_78:
        /* <DEDUP_REMOVED lines=27> */
[----:B------:R-:W-:-:S03]  /*6740*/  DADD R4, RZ, -R6 ;  /* 0x00000000ff047229 */ /* 0x000fc60000000806 */
[----:B------:R-:W-:-:S07]  /*6750*/  DMUL R42, R42, R2 ;  /* 0x000000022a2a7228 */ /* 0x000fce0000000000 */
[----:B------:R-:W-:Y:S02]  /*6760*/  FSEL R4, R6, R4, !P0 ;  /* 0x0000000406047208 */ /* 0x000fe40004000000 */
[----:B------:R-:W-:-:S06]  /*6770*/  FSEL R5, R7, R5, !P0 ;  /* 0x0000000507057208 */ /* 0x000fcc0004000000 */
[----:B------:R-:W-:-:S08]  /*6780*/  DMUL R40, R40, R4 ;  /* 0x0000000428287228 */ /* 0x000fd00000000000 */
[----:B------:R-:W-:-:S08]  /*6790*/  DMUL R40, R38, R40 ;  /* 0x0000002826287228 */ /* 0x000fd00000000000 */
[----:B------:R-:W-:Y:S01]  /*67a0*/  DMUL R4, R2, R40 ;  /* 0x0000002802047228 */ /* 0x000fe20000000000 */
[----:B------:R-:W-:Y:S10]  /*67b0*/  BRA `(.L_x_62) ;  /* 0x0000000800d47947 */ /* 0x000ff40003800000 */
.L_x_71:
        /* <DEDUP_REMOVED lines=53> */
[----:B------:R-:W-:-:S03]  /*6b10*/  @!P1 IMAD.MOV.U32 R6, RZ, RZ, R14 ;  /* 0x000000ffff069224 */ /* 0x000fc600078e000e */
[----:B------:R-:W-:Y:S02]  /*6b20*/  @!P1 SHF.R.S32.HI R7, RZ, 0x1, R2 ;  /* 0x00000001ff079819 */ /* 0x000fe40000011402 */
[----:B------:R-:W-:-:S03]  /*6b30*/  FSEL R2, R16, RZ, P0 ;  /* 0x000000ff10027208 */ /* 0x000fc60000000000 */
[----:B------:R-:W-:Y:S02]  /*6b40*/  @!P1 IMAD.IADD R12, R12, 0x1, -R7 ;  /* 0x000000010c0c9824 */ /* 0x000fe400078e0a07 */
[----:B------:R-:W-:-:S03]  /*6b50*/  @!P1 IMAD R7, R7, 0x100000, R15 ;  /* 0x0010000007079824 */ /* 0x000fc600078e020f */
[----:B------:R-:W-:Y:S01]  /*6b60*/  @!P1 LEA R13, R12, 0x3ff00000, 0x14 ;  /* 0x3ff000000c0d9811 */ /* 0x000fe200078ea0ff */
[----:B------:R-:W-:-:S06]  /*6b70*/  @!P1 IMAD.MOV.U32 R12, RZ, RZ, RZ ;  /* 0x000000ffff0c9224 */ /* 0x000fcc00078e00ff */
[----:B------:R-:W-:-:S11]  /*6b80*/  @!P1 DMUL R2, R6, R12 ;  /* 0x0000000c06029228 */ /* 0x000fd60000000000 */
.L_x_81:
[----:B------:R-:W-:Y:S05]  /*6b90*/  BSYNC.RECONVERGENT B1 ;  /* 0x0000000000017941 */ /* 0x000fea0003800200 */
.L_x_80:
        /* <DEDUP_REMOVED lines=27> */
.L_x_85:
[----:B------:R-:W-:Y:S05]  /*6d50*/  BSYNC.RECONVERGENT B4 ;  /* 0x0000000000047941 */ /* 0x000fea0003800200 */
.L_x_84:
[----:B------:R-:W-:-:S07]  /*6d60*/  VIADD R6, R6, 0x1 ;  /* 0x0000000106067836 */ /* 0x000fce0000000000 */
.L_x_83:
[----:B------:R-:W-:Y:S05]  /*6d70*/  BSYNC.RECONVERGENT B3 ;  /* 0x0000000000037941 */ /* 0x000fea0003800200 */
.L_x_82:
        /* <DEDUP_REMOVED lines=21> */
[----:B----4-:R-:W-:Y:S02]  /*6ed0*/  DFMA R12, R34, R12, R20 ;  /* 0x0000000c220c722b */ /* 0x010fe40000000014 */
[----:B------:R-:W-:-:S06]  /*6ee0*/  @!P1 DMUL R20, RZ, R4 ;  /* 0x00000004ff149228 */ /* 0x000fcc0000000000 */
[----:B------:R-:W-:Y:S01]  /*6ef0*/  DFMA R12, R34, R12, R22 ;  /* 0x0000000c220c722b */ /* 0x000fe20000000016 */
[----:B------:R-:W-:-:S07]  /*6f00*/  @!P1 IMAD.MOV.U32 R22, RZ, RZ, RZ ;  /* 0x000000ffff169224 */ /* 0x000fce00078e00ff */
        /* <DEDUP_REMOVED lines=32> */
.L_x_87:
[----:B------:R-:W-:Y:S05]  /*7110*/  BSYNC.RECONVERGENT B3 ;  /* 0x0000000000037941 */ /* 0x000fea0003800200 */
.L_x_86:
        /* <DEDUP_REMOVED lines=31> */
.L_x_62:
[----:B------:R-:W-:Y:S05]  /*7310*/  BSYNC.RECONVERGENT B0 ;  /* 0x0000000000007941 */ /* 0x000fea0003800200 */
.L_x_60:
[----:B------:R-:W-:Y:S01]  /*7320*/  DADD R42, R42, 1 ;  /* 0x3ff000002a2a7429 */ /* 0x000fe20000000000 */
[----:B------:R-:W-:Y:S01]  /*7330*/  BSSY.RECONVERGENT B0, `(.L_x_88) ;  /* 0x0000799000007945 */ /* 0x000fe20003800200 */
[----:B------:R-:W-:-:S06]  /*7340*/  DSETP.NAN.AND P0, PT, R4, R4, PT ;  /* 0x000000040400722a */ /* 0x000fcc0003f08000 */
[----:B------:R-:W-:-:S14]  /*7350*/  DSETP.NUM.AND P1, PT, R42, R42, PT ;  /* 0x0000002a2a00722a */ /* 0x000fdc0003f27000 */
[----:B------:R-:W-:Y:S05]  /*7360*/  @!P0 BRA P1, `(.L_x_89) ;  /* 0x0000000c00548947 */ /* 0x000fea0000800000 */
[----:B------:R-:W-:Y:S01]  /*7370*/  DSETP.GEU.AND P0, PT, |R4|, 1.4916681462400413487e-154, PT ;  /* 0x200000000400742a */ /* 0x000fe20003f0e200 */
[----:B------:R-:W-:Y:S05]  /*7380*/  BSSY.RECONVERGENT B1, `(.L_x_90) ;  /* 0x000005b000017945 */ /* 0x000fea0003800200 */
[----:B------:R-:W-:-:S14]  /*7390*/  DSETP.GEU.OR P0, PT, |R42|, 1.4916681462400413487e-154, P0 ;  /* 0x200000002a00742a */ /* 0x000fdc000070e600 */
[----:B------:R-:W-:Y:S02]  /*73a0*/  @!P0 DMUL R6, R4, 4 ;  /* 0x4010000004068828 */ /* 0x000fe40000000000 */
[----:B------:R-:W-:-:S06]  /*73b0*/  @!P0 DMUL R2, R42, 4 ;  /* 0x401000002a028828 */ /* 0x000fcc0000000000 */
[----:B------:R-:W-:-:S08]  /*73c0*/  @!P0 DMUL R6, R6, R6 ;  /* 0x0000000606068228 */ /* 0x000fd00000000000 */
[----:B------:R-:W-:Y:S02]  /*73d0*/  @!P0 DFMA R6, R2, R2, R6 ;  /* 0x000000020206822b */ /* 0x000fe40000000006 */
[----:B------:R-:W-:-:S06]  /*73e0*/  @P0 DMUL R2, R4, R4 ;  /* 0x0000000404020228 */ /* 0x000fcc0000000000 */
[----:B------:R-:W-:Y:S02]  /*73f0*/  @!P0 DMUL R6, R6, 0.0625 ;  /* 0x3fb0000006068828 */ /* 0x000fe40000000000 */
[----:B------:R-:W-:-:S10]  /*7400*/  @P0 DFMA R6, R42, R42, R2 ;  /* 0x0000002a2a06022b */ /* 0x000fd40000000002 */
[----:B------:R-:W-:Y:S01]  /*7410*/  ISETP.GT.AND P0, PT, R7, 0xfffff, PT ;  /* 0x000fffff0700780c */ /* 0x000fe20003f04270 */
[----:B------:R-:W-:Y:S02]  /*7420*/  IMAD.MOV.U32 R3, RZ, RZ, R7 ;  /* 0x000000ffff037224 */ /* 0x000fe400078e0007 */
[----:B------:R-:W-:-:S10]  /*7430*/  IMAD.MOV.U32 R12, RZ, RZ, R6 ;  /* 0x000000ffff0c7224 */ /* 0x000fd400078e0006 */
[----:B------:R-:W-:-:S10]  /*7440*/  @!P0 DMUL R6, R6, 1.80143985094819840000e+16 ;  /* 0x4350000006068828 */ /* 0x000fd40000000000 */
[----:B------:R-:W-:Y:S02]  /*7450*/  @!P0 IMAD.MOV.U32 R3, RZ, RZ, R7 ;  /* 0x000000ffff038224 */ /* 0x000fe400078e0007 */
[----:B------:R-:W-:Y:S02]  /*7460*/  @!P0 IMAD.MOV.U32 R12, RZ, RZ, R6 ;  /* 0x000000ffff0c8224 */ /* 0x000fe400078e0006 */
[----:B------:R-:W-:-:S05]  /*7470*/  VIADD R2, R3, 0xffffffff ;  /* 0xffffffff03027836 */ /* 0x000fca0000000000 */
[----:B------:R-:W-:Y:S01]  /*7480*/  ISETP.GT.U32.AND P1, PT, R2, 0x7feffffe, PT ;  /* 0x7feffffe0200780c */ /* 0x000fe20003f24070 */
[----:B------:R-:W-:Y:S02]  /*7490*/  IMAD.MOV.U32 R2, RZ, RZ, -0x3ff ;  /* 0xfffffc01ff027424 */ /* 0x000fe400078e00ff */
[----:B------:R-:W-:-:S10]  /*74a0*/  @!P0 IMAD.MOV.U32 R2, RZ, RZ, -0x435 ;  /* 0xfffffbcbff028424 */ /* 0x000fd400078e00ff */
[----:B------:R-:W-:Y:S05]  /*74b0*/  @P1 BRA `(.L_x_91) ;  /* 0x0000000400041947 */ /* 0x000fea0003800000 */
[----:B------:R-:W-:Y:S01]  /*74c0*/  LOP3.LUT R6, R3, 0xfffff, RZ, 0xc0, !PT ;  /* 0x000fffff03067812 */ /* 0x000fe200078ec0ff */
[----:B------:R-:W-:Y:S01]  /*74d0*/  IMAD.MOV.U32 R20, RZ, RZ, -0x748574fc ;  /* 0x8b7a8b04ff147424 */ /* 0x000fe200078e00ff */
[----:B------:R-:W-:Y:S01]  /*74e0*/  UMOV UR6, 0x3ae80f1e ;  /* 0x3ae80f1e00067882 */ /* 0x000fe20000000000 */
[----:B------:R-:W-:Y:S01]  /*74f0*/  IMAD.MOV.U32 R21, RZ, RZ, 0x3ed0ee25 ;  /* 0x3ed0ee25ff157424 */ /* 0x000fe200078e00ff */
[----:B------:R-:W-:Y:S01]  /*7500*/  LOP3.LUT R7, R6, 0x3ff00000, RZ, 0xfc, !PT ;  /* 0x3ff0000006077812 */ /* 0x000fe200078efcff */
[----:B------:R-:W-:Y:S01]  /*7510*/  IMAD.MOV.U32 R6, RZ, RZ, R12 ;  /* 0x000000ffff067224 */ /* 0x000fe200078e000c */
[----:B------:R-:W-:Y:S01]  /*7520*/  UMOV UR7, 0x3eb1380b ;  /* 0x3eb1380b00077882 */ /* 0x000fe20000000000 */
[----:B------:R-:W-:Y:S01]  /*7530*/  IMAD.MOV.U32 R12, RZ, RZ, RZ ;  /* 0x000000ffff0c7224 */ /* 0x000fe200078e00ff */
[----:B------:R-:W-:Y:S01]  /*7540*/  ISETP.GE.U32.AND P0, PT, R7, 0x3ff6a09f, PT ;  /* 0x3ff6a09f0700780c */ /* 0x000fe20003f06070 */
[----:B------:R-:W-:Y:S01]  /*7550*/  IMAD.MOV.U32 R23, RZ, RZ, 0x43300000 ;  /* 0x43300000ff177424 */ /* 0x000fe200078e00ff */
[----:B------:R-:W-:Y:S01]  /*7560*/  LEA.HI R22, R3, R2, RZ, 0xc ;  /* 0x0000000203167211 */ /* 0x000fe200078f60ff */
[----:B------:R-:W-:Y:S01]  /*7570*/  UMOV UR10, 0x80000000 ;  /* 0x80000000000a7882 */ /* 0x000fe20000000000 */
[----:B------:R-:W-:-:S09]  /*7580*/  UMOV UR11, 0x43300000 ;  /* 0x43300000000b7882 */ /* 0x000fd20000000000 */
[----:B------:R-:W-:Y:S02]  /*7590*/  @P0 VIADD R13, R7, 0xfff00000 ;  /* 0xfff00000070d0836 */ /* 0x000fe40000000000 */
[----:B------:R-:W-:Y:S02]  /*75a0*/  @P0 VIADD R22, R22, 0x1 ;  /* 0x0000000116160836 */ /* 0x000fe40000000000 */
[----:B------:R-:W-:-:S03]  /*75b0*/  @P0 IMAD.MOV.U32 R7, RZ, RZ, R13 ;  /* 0x000000ffff070224 */ /* 0x000fc600078e000d */
[----:B------:R-:W-:-:S03]  /*75c0*/  LOP3.LUT R22, R22, 0x80000000, RZ, 0x3c, !PT ;  /* 0x8000000016167812 */ /* 0x000fc600078e3cff */
[C---:B------:R-:W-:Y:S02]  /*75d0*/  DADD R18, R6.reuse, 1 ;  /* 0x3ff0000006127429 */ /* 0x040fe40000000000 */
[----:B------:R-:W-:-:S04]  /*75e0*/  DADD R6, R6, -1 ;  /* 0xbff0000006067429 */ /* 0x000fc80000000000 */
[----:B------:R-:W0:Y:S02]  /*75f0*/  MUFU.RCP64H R13, R19 ;  /* 0x00000013000d7308 */ /* 0x000e240000001800 */
[----:B0-----:R-:W-:-:S08]  /*7600*/  DFMA R14, -R18, R12, 1 ;  /* 0x3ff00000120e742b */ /* 0x001fd0000000010c */
[----:B------:R-:W-:-:S08]  /*7610*/  DFMA R14, R14, R14, R14 ;  /* 0x0000000e0e0e722b */ /* 0x000fd0000000000e */
[----:B------:R-:W-:-:S08]  /*7620*/  DFMA R12, R12, R14, R12 ;  /* 0x0000000e0c0c722b */ /* 0x000fd0000000000c */
[----:B------:R-:W-:-:S08]  /*7630*/  DMUL R14, R6, R12 ;  /* 0x0000000c060e7228 */ /* 0x000fd00000000000 */
[----:B------:R-:W-:-:S08]  /*7640*/  DFMA R14, R6, R12, R14 ;  /* 0x0000000c060e722b */ /* 0x000fd0000000000e */
[----:B------:R-:W-:Y:S02]  /*7650*/  DMUL R16, R14, R14 ;  /* 0x0000000e0e107228 */ /* 0x000fe40000000000 */
[----:B------:R-:W-:-:S06]  /*7660*/  DADD R2, R6, -R14 ;  /* 0x0000000006027229 */ /* 0x000fcc000000080e */
[----:B------:R-:W-:Y:S01]  /*7670*/  DFMA R18, R16, UR6, R20 ;  /* 0x0000000610127c2b */ /* 0x000fe20008000014 */
[----:B------:R-:W-:Y:S01]  /*7680*/  UMOV UR6, 0x9f02676f ;  /* 0x9f02676f00067882 */ /* 0x000fe20000000000 */
[----:B------:R-:W-:Y:S01]  /*7690*/  UMOV UR7, 0x3ef3b266 ;  /* 0x3ef3b26600077882 */ /* 0x000fe20000000000 */
[----:B------:R-:W-:Y:S02]  /*76a0*/  DADD R20, R2, R2 ;  /* 0x0000000002147229 */ /* 0x000fe40000000002 */
[----:B------:R-:W-:Y:S01]  /*76b0*/  DADD R2, R22, -UR10 ;  /* 0x8000000a16027e29 */ /* 0x000fe20008000000 */
[----:B------:R-:W-:Y:S01]  /*76c0*/  UMOV UR10, 0xfefa39ef ;  /* 0xfefa39ef000a7882 */ /* 0x000fe20000000000 */
[----:B------:R-:W-:Y:S01]  /*76d0*/  UMOV UR11, 0x3fe62e42 ;  /* 0x3fe62e42000b7882 */ /* 0x000fe20000000000 */
[----:B------:R-:W-:Y:S01]  /*76e0*/  DFMA R18, R16, R18, UR6 ;  /* 0x0000000610127e2b */ /* 0x000fe20008000012 */
[----:B------:R-:W-:Y:S01]  /*76f0*/  UMOV UR6, 0xa9ab0956 ;  /* 0xa9ab095600067882 */ /* 0x000fe20000000000 */
[----:B------:R-:W-:Y:S01]  /*7700*/  UMOV UR7, 0x3f1745cb ;  /* 0x3f1745cb00077882 */ /* 0x000fe20000000000 */
[----:B------:R-:W-:-:S02]  /*7710*/  DFMA R20, R6, -R14, R20 ;  /* 0x8000000e0614722b */ /* 0x000fc40000000014 */
[----:B------:R-:W-:-:S03]  /*7720*/  DFMA R32, R2, UR10, R14 ;  /* 0x0000000a02207c2b */ /* 0x000fc6000800000e */
[----:B------:R-:W-:Y:S01]  /*7730*/  DFMA R18, R16, R18, UR6 ;  /* 0x0000000610127e2b */ /* 0x000fe20008000012 */
[----:B------:R-:W-:Y:S01]  /*7740*/  UMOV UR6, 0x2d1b5154 ;  /* 0x2d1b515400067882 */ /* 0x000fe20000000000 */
[----:B------:R-:W-:Y:S01]  /*7750*/  UMOV UR7, 0x3f3c71c7 ;  /* 0x3f3c71c700077882 */ /* 0x000fe20000000000 */
[----:B------:R-:W-:-:S05]  /*7760*/  DMUL R20, R12, R20 ;  /* 0x000000140c147228 */ /* 0x000fca0000000000 */
        /* <DEDUP_REMOVED lines=11> */
[----:B------:R-:W-:Y:S02]  /*7820*/  UMOV UR7, 0x3fe62e42 ;  /* 0x3fe62e4200077882 */ /* 0x000fe40000000000 */
[----:B------:R-:W-:Y:S01]  /*7830*/  DFMA R6, R2, -UR6, R32 ;  /* 0x8000000602067c2b */ /* 0x000fe20008000020 */
[----:B------:R-:W-:Y:S01]  /*7840*/  UMOV UR6, 0x3b39803f ;  /* 0x3b39803f00067882 */ /* 0x000fe20000000000 */
[----:B------:R-:W-:Y:S02]  /*7850*/  UMOV UR7, 0x3c7abc9e ;  /* 0x3c7abc9e00077882 */ /* 0x000fe40000000000 */
[----:B------:R-:W-:-:S04]  /*7860*/  DMUL R18, R16, R18 ;  /* 0x0000001210127228 */ /* 0x000fc80000000000 */
[----:B------:R-:W-:-:S04]  /*7870*/  DADD R6, -R14, R6 ;  /* 0x000000000e067229 */ /* 0x000fc80000000106 */
[----:B------:R-:W-:-:S08]  /*7880*/  DFMA R18, R14, R18, R20 ;  /* 0x000000120e12722b */ /* 0x000fd00000000014 */
[----:B------:R-:W-:-:S08]  /*7890*/  DADD R6, R18, -R6 ;  /* 0x0000000012067229 */ /* 0x000fd00000000806 */
[----:B------:R-:W-:-:S08]  /*78a0*/  DFMA R6, R2, UR6, R6 ;  /* 0x0000000602067c2b */ /* 0x000fd00008000006 */
[----:B------:R-:W-:Y:S01]  /*78b0*/  DADD R32, R32, R6 ;  /* 0x0000000020207229 */ /* 0x000fe20000000006 */
[----:B------:R-:W-:Y:S10]  /*78c0*/  BRA `(.L_x_92) ;  /* 0x0000000000187947 */ /* 0x000ff40003800000 */
.L_x_91:
[----:B------:R-:W-:Y:S01]  /*78d0*/  IMAD.MOV.U32 R2, RZ, RZ, 0x0 ;  /* 0x00000000ff027424 */ /* 0x000fe200078e00ff */
[----:B------:R-:W-:Y:S01]  /*78e0*/  LOP3.LUT P0, RZ, R7, 0x7fffffff, RZ, 0xc0, !PT ;  /* 0x7fffffff07ff7812 */ /* 0x000fe2000780c0ff */
[----:B------:R-:W-:-:S06]  /*78f0*/  IMAD.MOV.U32 R3, RZ, RZ, 0x7ff00000 ;  /* 0x7ff00000ff037424 */ /* 0x000fcc00078e00ff */
[----:B------:R-:W-:-:S10]  /*7900*/  DFMA R2, R6, R2, +INF ;  /* 0x7ff000000602742b */ /* 0x000fd40000000002 */
[----:B------:R-:W-:Y:S02]  /*7910*/  FSEL R32, R2, RZ, P0 ;  /* 0x000000ff02207208 */ /* 0x000fe40000000000 */
[----:B------:R-:W-:-:S07]  /*7920*/  FSEL R33, R3, -QNAN , P0 ;  /* 0xfff0000003217808 */ /* 0x000fce0000000000 */
.L_x_92:
[----:B------:R-:W-:Y:S05]  /*7930*/  BSYNC.RECONVERGENT B1 ;  /* 0x0000000000017941 */ /* 0x000fea0003800200 */
.L_x_90:
[----:B------:R-:W-:Y:S01]  /*7940*/  DADD R14, -RZ, |R4| ;  /* 0x00000000ff0e7229 */ /* 0x000fe20000000504 */
[----:B------:R-:W-:Y:S01]  /*7950*/  IMAD.MOV.U32 R6, RZ, RZ, 0x1 ;  /* 0x00000001ff067424 */ /* 0x000fe200078e00ff */
[--C-:B------:R-:W-:Y:S01]  /*7960*/  DADD R16, -RZ, |R42|.reuse ;  /* 0x00000000ff107229 */ /* 0x100fe2000000052a */
[----:B------:R-:W-:Y:S01]  /*7970*/  BSSY.RECONVERGENT B2, `(.L_x_93) ;  /* 0x0000019000027945 */ /* 0x000fe20003800200 */
[----:B------:R-:W-:-:S08]  /*7980*/  DSETP.GT.AND P4, PT, |R4|, |R42|, PT ;  /* 0x4000002a0400722a */ /* 0x000fd00003f84200 */
[----:B------:R-:W-:Y:S02]  /*7990*/  FSEL R3, R15, R17, P4 ;  /* 0x000000110f037208 */ /* 0x000fe40002000000 */
[----:B------:R-:W-:Y:S02]  /*79a0*/  FSEL R2, R14, R16, P4 ;  /* 0x000000100e027208 */ /* 0x000fe40002000000 */
[----:B------:R-:W0:Y:S01]  /*79b0*/  MUFU.RCP64H R7, R3 ;  /* 0x0000000300077308 */ /* 0x000e220000001800 */
[----:B------:R-:W-:Y:S02]  /*79c0*/  FSEL R16, R16, R14, P4 ;  /* 0x0000000e10107208 */ /* 0x000fe40002000000 */
[----:B------:R-:W-:-:S04]  /*79d0*/  FSEL R17, R17, R15, P4 ;  /* 0x0000000f11117208 */ /* 0x000fc80002000000 */
[----:B------:R-:W-:Y:S01]  /*79e0*/  FSETP.GEU.AND P1, PT, |R17|, 6.5827683646048100446e-37, PT ;  /* 0x036000001100780b */ /* 0x000fe20003f2e200 */
[----:B0-----:R-:W-:-:S08]  /*79f0*/  DFMA R12, -R2, R6, 1 ;  /* 0x3ff00000020c742b */ /* 0x001fd00000000106 */
[----:B------:R-:W-:-:S08]  /*7a00*/  DFMA R12, R12, R12, R12 ;  /* 0x0000000c0c0c722b */ /* 0x000fd0000000000c */
[----:B------:R-:W-:-:S08]  /*7a10*/  DFMA R12, R6, R12, R6 ;  /* 0x0000000c060c722b */ /* 0x000fd00000000006 */
[----:B------:R-:W-:-:S08]  /*7a20*/  DFMA R6, -R2, R12, 1 ;  /* 0x3ff000000206742b */ /* 0x000fd0000000010c */
[----:B------:R-:W-:-:S08]  /*7a30*/  DFMA R6, R12, R6, R12 ;  /* 0x000000060c06722b */ /* 0x000fd0000000000c */
[----:B------:R-:W-:-:S08]  /*7a40*/  DMUL R12, R6, R16 ;  /* 0x00000010060c7228 */ /* 0x000fd00000000000 */
[----:B------:R-:W-:-:S08]  /*7a50*/  DFMA R14, -R2, R12, R16 ;  /* 0x0000000c020e722b */ /* 0x000fd00000000110 */
[----:B------:R-:W-:-:S10]  /*7a60*/  DFMA R6, R6, R14, R12 ;  /* 0x0000000e0606722b */ /* 0x000fd4000000000c */
[----:B------:R-:W-:-:S05]  /*7a70*/  FFMA R12, RZ, R3, R7 ;  /* 0x00000003ff0c7223 */ /* 0x000fca0000000007 */
[----:B------:R-:W-:-:S13]  /*7a80*/  FSETP.GT.AND P0, PT, |R12|, 1.469367938527859385e-39, PT ;  /* 0x001000000c00780b */ /* 0x000fda0003f04200 */
[----:B------:R-:W-:Y:S05]  /*7a90*/  @P0 BRA P1, `(.L_x_94) ;  /* 0x0000000000180947 */ /* 0x000fea0000800000 */
[----:B------:R-:W-:Y:S01]  /*7aa0*/  IMAD.MOV.U32 R6, RZ, RZ, R16 ;  /* 0x000000ffff067224 */ /* 0x000fe200078e0010 */
[----:B------:R-:W-:Y:S01]  /*7ab0*/  MOV R12, 0x7b00 ;  /* 0x00007b00000c7802 */ /* 0x000fe20000000f00 */
[----:B------:R-:W-:Y:S02]  /*7ac0*/  IMAD.MOV.U32 R7, RZ, RZ, R17 ;  /* 0x000000ffff077224 */ /* 0x000fe400078e0011 */
[----:B------:R-:W-:Y:S02]  /*7ad0*/  IMAD.MOV.U32 R16, RZ, RZ, R2 ;  /* 0x000000ffff107224 */ /* 0x000fe400078e0002 */
[----:B------:R-:W-:-:S07]  /*7ae0*/  IMAD.MOV.U32 R17, RZ, RZ, R3 ;  /* 0x000000ffff117224 */ /* 0x000fce00078e0003 */
[----:B------:R-:W-:Y:S05]  /*7af0*/  CALL.REL.NOINC `($__internal_1_$__cuda_sm20_div_rn_f64_full) ;  /* 0x000000a400b07944 */ /* 0x000fea0003c00000 */
.L_x_94:
[----:B------:R-:W-:Y:S05]  /*7b00*/  BSYNC.RECONVERGENT B2 ;  /* 0x0000000000027941 */ /* 0x000fea0003800200 */
.L_x_93:
[----:B------:R-:W-:Y:S01]  /*7b10*/  DMUL R12, R6, R6 ;  /* 0x00000006060c7228 */ /* 0x000fe20000000000 */
[----:B------:R-:W-:Y:S01]  /*7b20*/  IMAD.MOV.U32 R14, RZ, RZ, -0x2449a4b7 ;  /* 0xdbb65b49ff0e7424 */ /* 0x000fe200078e00ff */
[----:B------:R-:W-:Y:S01]  /*7b30*/  UMOV UR6, 0x2a25ff7e ;  /* 0x2a25ff7e00067882 */ /* 0x000fe20000000000 */
[----:B------:R-:W-:Y:S01]  /*7b40*/  IMAD.MOV.U32 R15, RZ, RZ, 0x3f2d3b63 ;  /* 0x3f2d3b63ff0f7424 */ /* 0x000fe200078e00ff */
[----:B------:R-:W-:Y:S01]  /*7b50*/  UMOV UR7, 0x3ef53e1d ;  /* 0x3ef53e1d00077882 */ /* 0x000fe20000000000 */
[----:B------:R-:W-:Y:S01]  /*7b60*/  ISETP.GE.AND P1, PT, R43, RZ, PT ;  /* 0x000000ff2b00720c */ /* 0x000fe20003f26270 */
[----:B------:R-:W-:-:S03]  /*7b70*/  DSETP.NEU.AND P2, PT, R2, RZ, PT ;  /* 0x000000ff0200722a */ /* 0x000fc60003f4d000 */
[----:B------:R-:W-:Y:S01]  /*7b80*/  DFMA R14, R12, -UR6, R14 ;  /* 0x800000060c0e7c2b */ /* 0x000fe2000800000e */
[----:B------:R-:W-:Y:S01]  /*7b90*/  UMOV UR6, 0x8dde082e ;  /* 0x8dde082e00067882 */ /* 0x000fe20000000000 */
[----:B------:R-:W-:Y:S01]  /*7ba0*/  UMOV UR7, 0x3f531278 ;  /* 0x3f53127800077882 */ /* 0x000fe20000000000 */
[----:B------:R-:W-:-:S05]  /*7bb0*/  @P4 PLOP3.LUT P0, PT, P1, PT, PT, 0x80, 0x8 ;  /* 0x000000000008481c */ /* 0x000fca0000f0f070 */
[----:B------:R-:W-:Y:S01]  /*7bc0*/  DFMA R14, R12, R14, -UR6 ;  /* 0x800000060c0e7e2b */ /* 0x000fe2000800000e */
[----:B------:R-:W-:Y:S01]  /*7bd0*/  UMOV UR6, 0xc8249315 ;  /* 0xc824931500067882 */ /* 0x000fe20000000000 */
[----:B------:R-:W-:-:S06]  /*7be0*/  UMOV UR7, 0x3f6f9690 ;  /* 0x3f6f969000077882 */ /* 0x000fcc0000000000 */
[----:B------:R-:W-:Y:S01]  /*7bf0*/  DFMA R14, R12, R14, UR6 ;  /* 0x000000060c0e7e2b */ /* 0x000fe2000800000e */
[----:B------:R-:W-:Y:S01]  /*7c00*/  UMOV UR6, 0xabc7cf0d ;  /* 0xabc7cf0d00067882 */ /* 0x000fe20000000000 */
[----:B------:R-:W-:-:S06]  /*7c10*/  UMOV UR7, 0x3f82cf5a ;  /* 0x3f82cf5a00077882 */ /* 0x000fcc0000000000 */
        /* <DEDUP_REMOVED lines=42> */
[----:B------:R-:W-:-:S08]  /*7ec0*/  DFMA R14, R12, R14, -UR6 ;  /* 0x800000060c0e7e2b */ /* 0x000fd0000800000e */
[----:B------:R-:W-:Y:S01]  /*7ed0*/  DMUL R14, R12, R14 ;  /* 0x0000000e0c0e7228 */ /* 0x000fe20000000000 */
[----:B------:R-:W-:Y:S02]  /*7ee0*/  @P4 IMAD.MOV.U32 R12, RZ, RZ, 0x54442d18 ;  /* 0x54442d18ff0c4424 */ /* 0x000fe400078e00ff */
[----:B------:R-:W-:-:S05]  /*7ef0*/  @P4 IMAD.MOV.U32 R13, RZ, RZ, 0x3ff921fb ;  /* 0x3ff921fbff0d4424 */ /* 0x000fca00078e00ff */
[----:B------:R-:W-:Y:S01]  /*7f00*/  DFMA R16, R14, R6, R6 ;  /* 0x000000060e10722b */ /* 0x000fe20000000006 */
[----:B------:R-:W-:Y:S02]  /*7f10*/  @!P4 IMAD.MOV.U32 R14, RZ, RZ, 0x54442d18 ;  /* 0x54442d18ff0ec424 */ /* 0x000fe400078e00ff */
[----:B------:R-:W-:-:S05]  /*7f20*/  @!P4 IMAD.MOV.U32 R15, RZ, RZ, 0x400921fb ;  /* 0x400921fbff0fc424 */ /* 0x000fca00078e00ff */
[----:B------:R-:W-:-:S10]  /*7f30*/  @P4 DADD R6, -RZ, -R16 ;  /* 0x00000000ff064229 */ /* 0x000fd40000000910 */
[----:B------:R-:W-:Y:S02]  /*7f40*/  @P4 FSEL R2, R16, R6, !P0 ;  /* 0x0000000610024208 */ /* 0x000fe40004000000 */
[----:B------:R-:W-:Y:S01]  /*7f50*/  @P4 FSEL R3, R17, R7, !P0 ;  /* 0x0000000711034208 */ /* 0x000fe20004000000 */
[----:B------:R-:W-:Y:S01]  /*7f60*/  @!P4 DADD R6, -R16, R14 ;  /* 0x000000001006c229 */ /* 0x000fe2000000010e */
[----:B------:R-:W-:Y:S01]  /*7f70*/  @!P4 PLOP3.LUT P0, PT, P1, PT, PT, 0x80, 0x8 ;  /* 0x000000000008c81c */ /* 0x000fe20000f0f070 */
[----:B------:R-:W-:Y:S01]  /*7f80*/  @P2 IMAD.MOV.U32 R15, RZ, RZ, 0x4002d97c ;  /* 0x4002d97cff0f2424 */ /* 0x000fe200078e00ff */
[----:B------:R-:W-:Y:S02]  /*7f90*/  @P2 DSETP.NEU.AND P1, PT, |R42|, |R4|, PT ;  /* 0x400000042a00222a */ /* 0x000fe40003f2d200 */
[----:B------:R-:W-:Y:S01]  /*7fa0*/  @P4 DADD R2, R2, R12 ;  /* 0x0000000002024229 */ /* 0x000fe2000000000c */
[----:B------:R-:W-:Y:S01]  /*7fb0*/  @P2 IMAD.MOV.U32 R13, RZ, RZ, 0x7f3321d2 ;  /* 0x7f3321d2ff0d2424 */ /* 0x000fe200078e00ff */
[----:B------:R-:W-:Y:S01]  /*7fc0*/  @P2 FSEL R15, R15, 1.8213495016098022461, !P0 ;  /* 0x3fe921fb0f0f2808 */ /* 0x000fe20004000000 */
[----:B------:R-:W-:-:S03]  /*7fd0*/  DADD R42, |R42|, |R4| ;  /* 0x000000002a2a7229 */ /* 0x000fc60000000604 */
[----:B------:R-:W-:Y:S02]  /*7fe0*/  @!P4 FSEL R3, R7, R17, !P0 ;  /* 0x000000110703c208 */ /* 0x000fe40004000000 */
[----:B------:R-:W-:Y:S02]  /*7ff0*/  @!P4 FSEL R2, R6, R16, !P0 ;  /* 0x000000100602c208 */ /* 0x000fe40004000000 */
[----:B------:R-:W-:Y:S02]  /*8000*/  @P2 FSEL R13, R13, 3.37028055040000000000e+12, !P0 ;  /* 0x54442d180d0d2808 */ /* 0x000fe40004000000 */
[----:B------:R-:W-:Y:S02]  /*8010*/  @P2 FSEL R3, R15, R3, !P1 ;  /* 0x000000030f032208 */ /* 0x000fe40004800000 */
[----:B------:R-:W-:Y:S02]  /*8020*/  @!P2 FSEL R7, RZ, 2.1426990032196044922, P0 ;  /* 0x400921fbff07a808 */ /* 0x000fe40000000000 */
[----:B------:R-:W-:Y:S01]  /*8030*/  @P2 FSEL R2, R13, R2, !P1 ;  /* 0x000000020d022208 */ /* 0x000fe20004800000 */
[----:B------:R-:W-:Y:S01]  /*8040*/  @P2 IMAD.MOV.U32 R7, RZ, RZ, R3 ;  /* 0x000000ffff072224 */ /* 0x000fe200078e0003 */
[----:B------:R-:W-:Y:S01]  /*8050*/  @!P2 FSEL R6, RZ, 3.37028055040000000000e+12, P0 ;  /* 0x54442d18ff06a808 */ /* 0x000fe20000000000 */
[----:B------:R-:W-:-:S02]  /*8060*/  DSETP.NAN.AND P0, PT, R42, R42, PT ;  /* 0x0000002a2a00722a */ /* 0x000fc40003f08000 */
[----:B------:R-:W-:Y:S01]  /*8070*/  @P2 IMAD.MOV.U32 R6, RZ, RZ, R2 ;  /* 0x000000ffff062224 */ /* 0x000fe200078e0002 */
[----:B------:R-:W-:-:S04]  /*8080*/  LOP3.LUT R3, R7, 0x80000000, R5, 0xb8, !PT ;  /* 0x8000000007037812 */ /* 0x000fc800078eb805 */
[----:B------:R-:W-:Y:S02]  /*8090*/  FSEL R2, R42, R6, P0 ;  /* 0x000000062a027208 */ /* 0x000fe40000000000 */
[----:B------:R-:W-:Y:S01]  /*80a0*/  FSEL R3, R43, R3, P0 ;  /* 0x000000032b037208 */ /* 0x000fe20000000000 */
[----:B------:R-:W-:Y:S06]  /*80b0*/  BRA `(.L_x_95) ;  /* 0x0000006c00007947 */ /* 0x000fec0003800000 */
.L_x_89:
[----:B------:R-:W-:Y:S01]  /*80c0*/  DADD R14, -RZ, |R4| ;  /* 0x00000000ff0e7229 */ /* 0x000fe20000000504 */
[----:B------:R-:W-:Y:S01]  /*80d0*/  UMOV UR6, 0x85ebc8a0 ;  /* 0x85ebc8a000067882 */ /* 0x000fe20000000000 */
[----:B------:R-:W-:Y:S01]  /*80e0*/  DADD R16, -RZ, |R42| ;  /* 0x00000000ff107229 */ /* 0x000fe2000000052a */
[----:B------:R-:W-:Y:S01]  /*80f0*/  UMOV UR7, 0x7fd1ccf3 ;  /* 0x7fd1ccf300077882 */ /* 0x000fe20000000000 */
[----:B------:R-:W-:-:S08]  /*8100*/  DSETP.GEU.AND P4, PT, |R42|, |R4|, PT ;  /* 0x400000042a00722a */ /* 0x000fd00003f8e200 */
[----:B------:R-:W-:Y:S02]  /*8110*/  FSEL R22, R16, R14, !P4 ;  /* 0x0000000e10167208 */ /* 0x000fe40006000000 */
[----:B------:R-:W-:Y:S02]  /*8120*/  FSEL R23, R17, R15, !P4 ;  /* 0x0000000f11177208 */ /* 0x000fe40006000000 */
[----:B------:R-:W-:Y:S02]  /*8130*/  FSEL R20, R14, R16, !P4 ;  /* 0x000000100e147208 */ /* 0x000fe40006000000 */
[----:B------:R-:W-:Y:S02]  /*8140*/  FSEL R21, R15, R17, !P4 ;  /* 0x000000110f157208 */ /* 0x000fe40006000000 */
[----:B------:R-:W-:-:S14]  /*8150*/  DSETP.GT.AND P0, PT, R22, UR6, PT ;  /* 0x0000000616007e2a */ /* 0x000fdc000bf04000 */
[----:B------:R-:W-:Y:S05]  /*8160*/  @!P0 BRA `(.L_x_96) ;  /* 0x0000001000948947 */ /* 0x000fea0003800000 */
[----:B------:R-:W0:Y:S01]  /*8170*/  MUFU.RCP64H R3, 2.718280792236328125 ;  /* 0x4005bf0a00037908 */ /* 0x000e220000001800 */
[----:B------:R-:W-:Y:S01]  /*8180*/  IMAD.MOV.U32 R12, RZ, RZ, -0x74eba897 ;  /* 0x8b145769ff0c7424 */ /* 0x000fe200078e00ff */
[----:B------:R-:W-:Y:S01]  /*8190*/  FSETP.GEU.AND P1, PT, |R43|, 6.5827683646048100446e-37, PT ;  /* 0x036000002b00780b */ /* 0x000fe20003f2e200 */
[----:B------:R-:W-:Y:S01]  /*81a0*/  IMAD.MOV.U32 R13, RZ, RZ, 0x4005bf0a ;  /* 0x4005bf0aff0d7424 */ /* 0x000fe200078e00ff */
[----:B------:R-:W-:Y:S01]  /*81b0*/  BSSY.RECONVERGENT B2, `(.L_x_97) ;  /* 0x0000015000027945 */ /* 0x000fe20003800200 */
[----:B------:R-:W-:-:S06]  /*81c0*/  IMAD.MOV.U32 R2, RZ, RZ, 0x1 ;  /* 0x00000001ff027424 */ /* 0x000fcc00078e00ff */
[----:B0-----:R-:W-:-:S08]  /*81d0*/  DFMA R6, R2, -R12, 1 ;  /* 0x3ff000000206742b */ /* 0x001fd0000000080c */
[----:B------:R-:W-:-:S08]  /*81e0*/  DFMA R6, R6, R6, R6 ;  /* 0x000000060606722b */ /* 0x000fd00000000006 */
[----:B------:R-:W-:-:S08]  /*81f0*/  DFMA R6, R2, R6, R2 ;  /* 0x000000060206722b */ /* 0x000fd00000000002 */
[----:B------:R-:W-:-:S08]  /*8200*/  DFMA R2, R6, -R12, 1 ;  /* 0x3ff000000602742b */ /* 0x000fd0000000080c */
[----:B------:R-:W-:-:S08]  /*8210*/  DFMA R2, R6, R2, R6 ;  /* 0x000000020602722b */ /* 0x000fd00000000006 */
[----:B------:R-:W-:-:S08]  /*8220*/  DMUL R6, R42, R2 ;  /* 0x000000022a067228 */ /* 0x000fd00000000000 */
[----:B------:R-:W-:-:S08]  /*8230*/  DFMA R12, R6, -R12, R42 ;  /* 0x8000000c060c722b */ /* 0x000fd0000000002a */
[----:B------:R-:W-:-:S10]  /*8240*/  DFMA R2, R2, R12, R6 ;  /* 0x0000000c0202722b */ /* 0x000fd40000000006 */
[----:B------:R-:W-:-:S05]  /*8250*/  FFMA R6, RZ, 2.0897850990295410156, R3 ;  /* 0x4005bf0aff067823 */ /* 0x000fca0000000003 */
[----:B------:R-:W-:-:S13]  /*8260*/  FSETP.GT.AND P0, PT, |R6|, 1.469367938527859385e-39, PT ;  /* 0x001000000600780b */ /* 0x000fda0003f04200 */
[----:B------:R-:W-:Y:S05]  /*8270*/  @P0 BRA P1, `(.L_x_98) ;  /* 0x0000000000200947 */ /* 0x000fea0000800000 */
[----:B------:R-:W-:Y:S01]  /*8280*/  IMAD.MOV.U32 R6, RZ, RZ, R42 ;  /* 0x000000ffff067224 */ /* 0x000fe200078e002a */
[----:B------:R-:W-:Y:S01]  /*8290*/  MOV R12, 0x82e0 ;  /* 0x000082e0000c7802 */ /* 0x000fe20000000f00 */
[----:B------:R-:W-:Y:S02]  /*82a0*/  IMAD.MOV.U32 R7, RZ, RZ, R43 ;  /* 0x000000ffff077224 */ /* 0x000fe400078e002b */
[----:B------:R-:W-:Y:S02]  /*82b0*/  IMAD.MOV.U32 R16, RZ, RZ, -0x74eba897 ;  /* 0x8b145769ff107424 */ /* 0x000fe400078e00ff */
[----:B------:R-:W-:-:S07]  /*82c0*/  IMAD.MOV.U32 R17, RZ, RZ, 0x4005bf0a ;  /* 0x4005bf0aff117424 */ /* 0x000fce00078e00ff */
[----:B------:R-:W-:Y:S05]  /*82d0*/  CALL.REL.NOINC `($__internal_1_$__cuda_sm20_div_rn_f64_full) ;  /* 0x0000009c00b87944 */ /* 0x000fea0003c00000 */
[----:B------:R-:W-:Y:S02]  /*82e0*/  IMAD.MOV.U32 R2, RZ, RZ, R6 ;  /* 0x000000ffff027224 */ /* 0x000fe400078e0006 */
[----:B------:R-:W-:-:S07]  /*82f0*/  IMAD.MOV.U32 R3, RZ, RZ, R7 ;  /* 0x000000ffff037224 */ /* 0x000fce00078e0007 */
.L_x_98:
[----:B------:R-:W-:Y:S05]  /*8300*/  BSYNC.RECONVERGENT B2 ;  /* 0x0000000000027941 */ /* 0x000fea0003800200 */
.L_x_97:
        /* <DEDUP_REMOVED lines=23> */
.L_x_100:
[----:B------:R-:W-:Y:S05]  /*8480*/  BSYNC.RECONVERGENT B2 ;  /* 0x0000000000027941 */ /* 0x000fea0003800200 */
.L_x_99:
[----:B------:R-:W-:Y:S01]  /*8490*/  DADD R18, -RZ, |R2| ;  /* 0x00000000ff127229 */ /* 0x000fe20000000502 */
[----:B------:R-:W-:Y:S01]  /*84a0*/  IMAD.MOV.U32 R14, RZ, RZ, RZ ;  /* 0x000000ffff0e7224 */ /* 0x000fe200078e00ff */
[----:B------:R-:W-:Y:S01]  /*84b0*/  DADD R32, -RZ, |R6| ;  /* 0x00000000ff207229 */ /* 0x000fe20000000506 */
[----:B------:R-:W-:Y:S01]  /*84c0*/  UMOV UR6, 0xffffffff ;  /* 0xffffffff00067882 */ /* 0x000fe20000000000 */
[----:B------:R-:W-:Y:S01]  /*84d0*/  UMOV UR7, 0x7fefffff ;  /* 0x7fefffff00077882 */ /* 0x000fe20000000000 */
[----:B------:R-:W-:Y:S01]  /*84e0*/  IMAD.MOV.U32 R34, RZ, RZ, 0x0 ;  /* 0x00000000ff227424 */ /* 0x000fe200078e00ff */
[----:B------:R-:W-:Y:S01]  /*84f0*/  UMOV UR5, UR7 ;  /* 0x0000000700057c82 */ /* 0x000fe20008000000 */
[----:B------:R-:W-:Y:S01]  /*8500*/  IMAD.MOV.U32 R35, RZ, RZ, 0x3fd80000 ;  /* 0x3fd80000ff237424 */ /* 0x000fe200078e00ff */
[----:B------:R-:W-:Y:S04]  /*8510*/  BSSY.RECONVERGENT B1, `(.L_x_101) ;  /* 0x0000077000017945 */ /* 0x000fe80003800200 */
[----:B------:R-:W-:-:S02]  /*8520*/  ISETP.GT.U32.AND P1, PT, R18, R32, PT ;  /* 0x000000201200720c */ /* 0x000fc40003f24070 */
[CC--:B------:R-:W-:Y:S02]  /*8530*/  ISETP.LT.U32.AND P0, PT, R32.reuse, R18.reuse, PT ;  /* 0x000000122000720c */ /* 0x0c0fe40003f01070 */
[----:B------:R-:W-:Y:S02]  /*8540*/  ISETP.GT.U32.AND.EX P1, PT, R19, R33, PT, P1 ;  /* 0x000000211300720c */ /* 0x000fe40003f24110 */
[----:B------:R-:W-:Y:S02]  /*8550*/  ISETP.LT.U32.AND.EX P0, PT, R33, R19, PT, P0 ;  /* 0x000000132100720c */ /* 0x000fe40003f01100 */
[----:B------:R-:W-:Y:S02]  /*8560*/  SEL R7, R19, R33, P1 ;  /* 0x0000002113077207 */ /* 0x000fe40000800000 */
[----:B------:R-:W-:Y:S02]  /*8570*/  SEL R2, R32, R18, P0 ;  /* 0x0000001220027207 */ /* 0x000fe40000000000 */
[----:B------:R-:W-:-:S02]  /*8580*/  LOP3.LUT R12, R7, 0xffc00000, RZ, 0xc0, !PT ;  /* 0xffc00000070c7812 */ /* 0x000fc400078ec0ff */
[----:B------:R-:W-:Y:S02]  /*8590*/  SEL R3, R33, R19, P0 ;  /* 0x0000001321037207 */ /* 0x000fe40000000000 */
[----:B------:R-:W-:Y:S02]  /*85a0*/  LOP3.LUT R15, R12, 0x7fd00000, RZ, 0x3c, !PT ;  /* 0x7fd000000c0f7812 */ /* 0x000fe400078e3cff */
[----:B------:R-:W-:-:S04]  /*85b0*/  SEL R6, R18, R32, P1 ;  /* 0x0000002012067207 */ /* 0x000fc80000800000 */
[C---:B------:R-:W-:Y:S02]  /*85c0*/  DMUL R16, R14.reuse, R2 ;  /* 0x000000020e107228 */ /* 0x040fe40000000000 */
[----:B------:R-:W-:-:S06]  /*85d0*/  DMUL R14, R14, R6 ;  /* 0x000000060e0e7228 */ /* 0x000fcc0000000000 */
[----:B------:R-:W-:-:S08]  /*85e0*/  DMUL R16, R16, R16 ;  /* 0x0000001010107228 */ /* 0x000fd00000000000 */
[----:B------:R-:W-:Y:S01]  /*85f0*/  DFMA R14, R14, R14, R16 ;  /* 0x0000000e0e0e722b */ /* 0x000fe20000000010 */
[----:B------:R-:W-:-:S07]  /*8600*/  IMAD.U32 R16, RZ, RZ, UR5 ;  /* 0x00000005ff107e24 */ /* 0x000fce000f8e00ff */
[----:B------:R-:W-:Y:S02]  /*8610*/  DSETP.MIN.AND P0, P1, R14, UR6, PT ;  /* 0x000000060e007e2a */ /* 0x000fe4000b900000 */
[----:B------:R-:W-:-:S05]  /*8620*/  IMAD.MOV.U32 R13, RZ, RZ, R15 ;  /* 0x000000ffff0d7224 */ /* 0x000fca00078e000f */
[----:B------:R-:W-:Y:S01]  /*8630*/  FSEL R19, R13, UR5, P0 ;  /* 0x000000050d137c08 */ /* 0x000fe20008000000 */
[----:B------:R-:W-:-:S05]  /*8640*/  IMAD.MOV.U32 R13, RZ, RZ, R14 ;  /* 0x000000ffff0d7224 */ /* 0x000fca00078e000e */
[----:B------:R-:W-:Y:S01]  /*8650*/  SEL R18, R13, UR6, P0 ;  /* 0x000000060d127c07 */ /* 0x000fe20008000000 */
[----:B------:R-:W-:Y:S01]  /*8660*/  DSETP.NEU.AND P0, PT, R2, RZ, PT ;  /* 0x000000ff0200722a */ /* 0x000fe20003f0d000 */
[----:B------:R-:W-:Y:S01]  /*8670*/  @P1 LOP3.LUT R19, R16, 0x80000, RZ, 0xfc, !PT ;  /* 0x0008000010131812 */ /* 0x000fe200078efcff */
[----:B------:R-:W-:Y:S01]  /*8680*/  IMAD.MOV.U32 R16, RZ, RZ, RZ ;  /* 0x000000ffff107224 */ /* 0x000fe200078e00ff */
[----:B------:R-:W-:Y:S01]  /*8690*/  LOP3.LUT R13, R12, 0x100000, RZ, 0xfc, !PT ;  /* 0x001000000c0d7812 */ /* 0x000fe200078efcff */
[----:B------:R-:W-:Y:S01]  /*86a0*/  IMAD.MOV.U32 R12, RZ, RZ, RZ ;  /* 0x000000ffff0c7224 */ /* 0x000fe200078e00ff */
[----:B------:R-:W0:Y:S01]  /*86b0*/  MUFU.RSQ64H R17, R19 ;  /* 0x0000001300117308 */ /* 0x000e220000001c00 */
[----:B------:R-:W-:Y:S02]  /*86c0*/  ISETP.GE.U32.AND P1, PT, R3, 0x7ff00000, PT ;  /* 0x7ff000000300780c */ /* 0x000fe40003f26070 */
[----:B0-----:R-:W-:-:S08]  /*86d0*/  DMUL R32, R16, R16 ;  /* 0x0000001010207228 */ /* 0x001fd00000000000 */
[----:B------:R-:W-:-:S08]  /*86e0*/  DFMA R32, R18, -R32, 1 ;  /* 0x3ff000001220742b */ /* 0x000fd00000000820 */
[----:B------:R-:W-:Y:S02]  /*86f0*/  DFMA R34, R32, R34, 0.5 ;  /* 0x3fe000002022742b */ /* 0x000fe40000000022 */
[----:B------:R-:W-:-:S08]  /*8700*/  DMUL R32, R16, R32 ;  /* 0x0000002010207228 */ /* 0x000fd00000000000 */
[----:B------:R-:W-:-:S08]  /*8710*/  DFMA R32, R34, R32, R16 ;  /* 0x000000202220722b */ /* 0x000fd00000000010 */
[----:B------:R-:W-:-:S08]  /*8720*/  DMUL R32, R14, R32 ;  /* 0x000000200e207228 */ /* 0x000fd00000000000 */
[----:B------:R-:W-:-:S10]  /*8730*/  DMUL R32, R32, R12 ;  /* 0x0000000c20207228 */ /* 0x000fd40000000000 */
[----:B------:R-:W-:Y:S02]  /*8740*/  @!P1 FSEL R3, R7, R33, !P0 ;  /* 0x0000002107039208 */ /* 0x000fe40004000000 */
[----:B------:R-:W-:Y:S02]  /*8750*/  @!P1 FSEL R2, R6, R32, !P0 ;  /* 0x0000002006029208 */ /* 0x000fe40004000000 */
        /* <DEDUP_REMOVED lines=12> */
[----:B------:R-:W-:Y:S01]  /*8820*/  IMAD.MOV.U32 R12, RZ, RZ, R2 ;  /* 0x000000ffff0c7224 */ /* 0x000fe200078e0002 */
[----:B------:R-:W-:Y:S01]  /*8830*/  UMOV UR6, 0x3ae80f1e ;  /* 0x3ae80f1e00067882 */ /* 0x000fe20000000000 */
[----:B------:R-:W-:Y:S01]  /*8840*/  IMAD.MOV.U32 R14, RZ, RZ, RZ ;  /* 0x000000ffff0e7224 */ /* 0x000fe200078e00ff */
[----:B------:R-:W-:Y:S01]  /*8850*/  LOP3.LUT R13, R7, 0x3ff00000, RZ, 0xfc, !PT ;  /* 0x3ff00000070d7812 */ /* 0x000fe200078efcff */
[----:B------:R-:W-:Y:S01]  /*8860*/  IMAD.MOV.U32 R34, RZ, RZ, -0x748574fc ;  /* 0x8b7a8b04ff227424 */ /* 0x000fe200078e00ff */
[----:B------:R-:W-:Y:S01]  /*8870*/  UMOV UR7, 0x3eb1380b ;  /* 0x3eb1380b00077882 */ /* 0x000fe20000000000 */
[----:B------:R-:W-:Y:S01]  /*8880*/  IMAD.MOV.U32 R35, RZ, RZ, 0x3ed0ee25 ;  /* 0x3ed0ee25ff237424 */ /* 0x000fe200078e00ff */
[----:B------:R-:W-:Y:S01]  /*8890*/  ISETP.GE.U32.AND P0, PT, R13, 0x3ff6a09f, PT ;  /* 0x3ff6a09f0d00780c */ /* 0x000fe20003f06070 */
[----:B------:R-:W-:Y:S01]  /*88a0*/  UMOV UR10, 0x80000000 ;  /* 0x80000000000a7882 */ /* 0x000fe20000000000 */
[----:B------:R-:W-:Y:S01]  /*88b0*/  LEA.HI R6, R3, R6, RZ, 0xc ;  /* 0x0000000603067211 */ /* 0x000fe200078f60ff */
[----:B------:R-:W-:-:S10]  /*88c0*/  UMOV UR11, 0x43300000 ;  /* 0x43300000000b7882 */ /* 0x000fd40000000000 */
[----:B------:R-:W-:Y:S02]  /*88d0*/  @P0 VIADD R7, R13, 0xfff00000 ;  /* 0xfff000000d070836 */ /* 0x000fe40000000000 */
[----:B------:R-:W-:Y:S02]  /*88e0*/  @P0 VIADD R6, R6, 0x1 ;  /* 0x0000000106060836 */ /* 0x000fe40000000000 */
[----:B------:R-:W-:Y:S02]  /*88f0*/  @P0 IMAD.MOV.U32 R13, RZ, RZ, R7 ;  /* 0x000000ffff0d0224 */ /* 0x000fe400078e0007 */
[----:B------:R-:W-:Y:S01]  /*8900*/  IMAD.MOV.U32 R7, RZ, RZ, 0x43300000 ;  /* 0x43300000ff077424 */ /* 0x000fe200078e00ff */
        /* <DEDUP_REMOVED lines=21> */
[----:B------:R-:W-:-:S05]  /*8a60*/  DFMA R34, R12, -R16, R34 ;  /* 0x800000100c22722b */ /* 0x000fca0000000022 */
        /* <DEDUP_REMOVED lines=12> */
[----:B------:R-:W-:Y:S01]  /*8b30*/  UMOV UR7, 0x3fb55555 ;  /* 0x3fb5555500077882 */ /* 0x000fe20000000000 */
[----:B------:R-:W-:-:S05]  /*8b40*/  DFMA R32, R2, UR10, R16 ;  /* 0x0000000a02207c2b */ /* 0x000fca0008000010 */
        /* <DEDUP_REMOVED lines=13> */
.L_x_102:
[----:B------:R-:W-:Y:S01]  /*8c20*/  IMAD.MOV.U32 R2, RZ, RZ, 0x0 ;  /* 0x00000000ff027424 */ /* 0x000fe200078e00ff */
[----:B------:R-:W-:Y:S01]  /*8c30*/  LOP3.LUT P0, RZ, R13, 0x7fffffff, RZ, 0xc0, !PT ;  /* 0x7fffffff0dff7812 */ /* 0x000fe2000780c0ff */
[----:B------:R-:W-:-:S06]  /*8c40*/  IMAD.MOV.U32 R3, RZ, RZ, 0x7ff00000 ;  /* 0x7ff00000ff037424 */ /* 0x000fcc00078e00ff */
[----:B------:R-:W-:-:S10]  /*8c50*/  DFMA R2, R12, R2, +INF ;  /* 0x7ff000000c02742b */ /* 0x000fd40000000002 */
[----:B------:R-:W-:Y:S02]  /*8c60*/  FSEL R32, R2, RZ, P0 ;  /* 0x000000ff02207208 */ /* 0x000fe40000000000 */
[----:B------:R-:W-:-:S07]  /*8c70*/  FSEL R33, R3, -QNAN , P0 ;  /* 0xfff0000003217808 */ /* 0x000fce0000000000 */
.L_x_103:
[----:B------:R-:W-:Y:S05]  /*8c80*/  BSYNC.RECONVERGENT B1 ;  /* 0x0000000000017941 */ /* 0x000fea0003800200 */
.L_x_101:
[----:B------:R-:W0:Y:S01]  /*8c90*/  MUFU.RCP64H R3, R21 ;  /* 0x0000001500037308 */ /* 0x000e220000001800 */
[----:B------:R-:W-:Y:S01]  /*8ca0*/  IMAD.MOV.U32 R2, RZ, RZ, 0x1 ;  /* 0x00000001ff027424 */ /* 0x000fe200078e00ff */
[----:B------:R-:W-:Y:S01]  /*8cb0*/  FSETP.GEU.AND P1, PT, |R23|, 6.5827683646048100446e-37, PT ;  /* 0x036000001700780b */ /* 0x000fe20003f2e200 */
[----:B------:R-:W-:Y:S01]  /*8cc0*/  BSSY.RECONVERGENT B2, `(.L_x_104) ;  /* 0x0000013000027945 */ /* 0x000fe20003800200 */
[----:B------:R-:W-:-:S03]  /*8cd0*/  DSETP.GEU.AND P4, PT, |R42|, |R4|, PT ;  /* 0x400000042a00722a */ /* 0x000fc60003f8e200 */
        /* <DEDUP_REMOVED lines=17> */
.L_x_105:
[----:B------:R-:W-:Y:S05]  /*8df0*/  BSYNC.RECONVERGENT B2 ;  /* 0x0000000000027941 */ /* 0x000fea0003800200 */
.L_x_104:
[----:B------:R-:W-:Y:S01]  /*8e00*/  DMUL R2, R6, R6 ;  /* 0x0000000606027228 */ /* 0x000fe20000000000 */
[----:B------:R-:W-:Y:S01]  /*8e10*/  IMAD.MOV.U32 R12, RZ, RZ, -0x2449a4b7 ;  /* 0xdbb65b49ff0c7424 */ /* 0x000fe200078e00ff */
[----:B------:R-:W-:Y:S01]  /*8e20*/  UMOV UR6, 0x2a25ff7e ;  /* 0x2a25ff7e00067882 */ /* 0x000fe20000000000 */
[----:B------:R-:W-:Y:S01]  /*8e30*/  IMAD.MOV.U32 R13, RZ, RZ, 0x3f2d3b63 ;  /* 0x3f2d3b63ff0d7424 */ /* 0x000fe200078e00ff */
[----:B------:R-:W-:Y:S01]  /*8e40*/  UMOV UR7, 0x3ef53e1d ;  /* 0x3ef53e1d00077882 */ /* 0x000fe20000000000 */
[----:B------:R-:W-:Y:S01]  /*8e50*/  ISETP.GE.AND P1, PT, R43, RZ, PT ;  /* 0x000000ff2b00720c */ /* 0x000fe20003f26270 */
[----:B------:R-:W-:Y:S01]  /*8e60*/  DSETP.NEU.AND P2, PT, R20, RZ, PT ;  /* 0x000000ff1400722a */ /* 0x000fe20003f4d000 */
[----:B------:R-:W-:Y:S01]  /*8e70*/  @!P4 IMAD.MOV.U32 R14, RZ, RZ, 0x54442d18 ;  /* 0x54442d18ff0ec424 */ /* 0x000fe200078e00ff */
[----:B------:R-:W-:Y:S01]  /*8e80*/  DADD R32, R32, 1 ;  /* 0x3ff0000020207429 */ /* 0x000fe20000000000 */
[----:B------:R-:W-:Y:S01]  /*8e90*/  @!P4 PLOP3.LUT P0, PT, P1, PT, PT, 0x80, 0x8 ;  /* 0x000000000008c81c */ /* 0x000fe20000f0f070 */
[----:B------:R-:W-:Y:S01]  /*8ea0*/  DFMA R12, R2, -UR6, R12 ;  /* 0x80000006020c7c2b */ /* 0x000fe2000800000c */
[----:B------:R-:W-:Y:S01]  /*8eb0*/  UMOV UR6, 0x8dde082e ;  /* 0x8dde082e00067882 */ /* 0x000fe20000000000 */
[----:B------:R-:W-:Y:S01]  /*8ec0*/  UMOV UR7, 0x3f531278 ;  /* 0x3f53127800077882 */ /* 0x000fe20000000000 */
[----:B------:R-:W-:-:S05]  /*8ed0*/  @!P4 IMAD.MOV.U32 R15, RZ, RZ, 0x3ff921fb ;  /* 0x3ff921fbff0fc424 */ /* 0x000fca00078e00ff */
        /* <DEDUP_REMOVED lines=49> */
[----:B------:R-:W-:-:S08]  /*91f0*/  DMUL R12, R2, R12 ;  /* 0x0000000c020c7228 */ /* 0x000fd00000000000 */
[----:B------:R-:W-:Y:S01]  /*9200*/  DFMA R12, R12, R6, R6 ;  /* 0x000000060c0c722b */ /* 0x000fe20000000006 */
[----:B------:R-:W-:Y:S02]  /*9210*/  @P4 IMAD.MOV.U32 R6, RZ, RZ, 0x54442d18 ;  /* 0x54442d18ff064424 */ /* 0x000fe400078e00ff */
[----:B------:R-:W-:-:S05]  /*9220*/  @P4 IMAD.MOV.U32 R7, RZ, RZ, 0x400921fb ;  /* 0x400921fbff074424 */ /* 0x000fca00078e00ff */
[----:B------:R-:W-:Y:S02]  /*9230*/  @!P4 DADD R2, -RZ, -R12 ;  /* 0x00000000ff02c229 */ /* 0x000fe4000000090c */
[----:B------:R-:W-:-:S08]  /*9240*/  @P4 DADD R6, -R12, R6 ;  /* 0x000000000c064229 */ /* 0x000fd00000000106 */
[----:B------:R-:W-:Y:S02]  /*9250*/  @!P4 FSEL R2, R12, R2, !P0 ;  /* 0x000000020c02c208 */ /* 0x000fe40004000000 */
[----:B------:R-:W-:Y:S02]  /*9260*/  @!P4 FSEL R3, R13, R3, !P0 ;  /* 0x000000030d03c208 */ /* 0x000fe40004000000 */
[----:B------:R-:W-:Y:S01]  /*9270*/  @P4 PLOP3.LUT P0, PT, P1, PT, PT, 0x80, 0x8 ;  /* 0x000000000008481c */ /* 0x000fe20000f0f070 */
[C-C-:B------:R-:W-:Y:S02]  /*9280*/  @P2 DSETP.NEU.AND P1, PT, |R42|.reuse, |R4|.reuse, PT ;  /* 0x400000042a00222a */ /* 0x140fe40003f2d200 */
[----:B------:R-:W-:Y:S02]  /*9290*/  DADD R42, |R42|, |R4| ;  /* 0x000000002a2a7229 */ /* 0x000fe40000000604 */
[----:B------:R-:W-:-:S06]  /*92a0*/  @!P4 DADD R2, R2, R14 ;  /* 0x000000000202c229 */ /* 0x000fcc000000000e */
[----:B------:R-:W-:Y:S01]  /*92b0*/  @P4 FSEL R3, R7, R13, !P0 ;  /* 0x0000000d07034208 */ /* 0x000fe20004000000 */
[----:B------:R-:W-:Y:S01]  /*92c0*/  @P2 IMAD.MOV.U32 R7, RZ, RZ, 0x4002d97c ;  /* 0x4002d97cff072424 */ /* 0x000fe200078e00ff */
[----:B------:R-:W-:Y:S01]  /*92d0*/  @P4 FSEL R2, R6, R12, !P0 ;  /* 0x0000000c06024208 */ /* 0x000fe20004000000 */
[----:B------:R-:W-:-:S03]  /*92e0*/  @P2 IMAD.MOV.U32 R6, RZ, RZ, 0x7f3321d2 ;  /* 0x7f3321d2ff062424 */ /* 0x000fc600078e00ff */
[----:B------:R-:W-:Y:S02]  /*92f0*/  @P2 FSEL R15, R7, 1.8213495016098022461, !P0 ;  /* 0x3fe921fb070f2808 */ /* 0x000fe40004000000 */
        /* <DEDUP_REMOVED lines=12> */
.L_x_96:
[----:B------:R-:W-:-:S14]  /*93c0*/  DSETP.NEU.AND P0, PT, R20, 1, PT ;  /* 0x3ff000001400742a */ /* 0x000fdc0003f0d000 */
[----:B------:R-:W-:Y:S05]  /*93d0*/  @P0 BRA `(.L_x_106) ;  /* 0x0000001000fc0947 */ /* 0x000fea0003800000 */
[----:B------:R-:W-:Y:S01]  /*93e0*/  UMOV UR6, 0x6a3f9475 ;  /* 0x6a3f947500067882 */ /* 0x000fe20000000000 */
[----:B------:R-:W-:Y:S02]  /*93f0*/  UMOV UR7, 0x20ca2fe7 ;  /* 0x20ca2fe700077882 */ /* 0x000fe40000000000 */
[----:B------:R-:W-:-:S14]  /*9400*/  DSETP.GEU.AND P0, PT, R22, UR6, PT ;  /* 0x0000000616007e2a */ /* 0x000fdc000bf0e000 */
[----:B------:R-:W-:Y:S05]  /*9410*/  @P0 BRA `(.L_x_107) ;  /* 0x0000000400600947 */ /* 0x000fea0003800000 */
[C---:B------:R-:W-:Y:S01]  /*9420*/  DMUL R2, R22.reuse, R22 ;  /* 0x0000001616027228 */ /* 0x040fe20000000000 */
[----:B------:R-:W-:Y:S01]  /*9430*/  IMAD.MOV.U32 R6, RZ, RZ, -0x2449a4b7 ;  /* 0xdbb65b49ff067424 */ /* 0x000fe200078e00ff */
[----:B------:R-:W-:Y:S01]  /*9440*/  UMOV UR6, 0x2a25ff7e ;  /* 0x2a25ff7e00067882 */ /* 0x000fe20000000000 */
[----:B------:R-:W-:Y:S01]  /*9450*/  IMAD.MOV.U32 R7, RZ, RZ, 0x3f2d3b63 ;  /* 0x3f2d3b63ff077424 */ /* 0x000fe200078e00ff */
[----:B------:R-:W-:Y:S01]  /*9460*/  UMOV UR7, 0x3ef53e1d ;  /* 0x3ef53e1d00077882 */ /* 0x000fe20000000000 */
[----:B------:R-:W-:Y:S01]  /*9470*/  ISETP.GE.AND P1, PT, R43, RZ, PT ;  /* 0x000000ff2b00720c */ /* 0x000fe20003f26270 */
[----:B------:R-:W-:Y:S01]  /*9480*/  @!P4 IMAD.MOV.U32 R14, RZ, RZ, 0x54442d18 ;  /* 0x54442d18ff0ec424 */ /* 0x000fe200078e00ff */
[----:B------:R-:W-:Y:S01]  /*9490*/  DMUL R32, R22, 0.5 ;  /* 0x3fe0000016207828 */ /* 0x000fe20000000000 */
[----:B------:R-:W-:Y:S01]  /*94a0*/  @!P4 IMAD.MOV.U32 R15, RZ, RZ, 0x3ff921fb ;  /* 0x3ff921fbff0fc424 */ /* 0x000fe200078e00ff */
[----:B------:R-:W-:Y:S01]  /*94b0*/  DFMA R6, R2, -UR6, R6 ;  /* 0x8000000602067c2b */ /* 0x000fe20008000006 */
[----:B------:R-:W-:Y:S01]  /*94c0*/  UMOV UR6, 0x8dde082e ;  /* 0x8dde082e00067882 */ /* 0x000fe20000000000 */
[----:B------:R-:W-:Y:S01]  /*94d0*/  UMOV UR7, 0x3f531278 ;  /* 0x3f53127800077882 */ /* 0x000fe20000000000 */
[----:B------:R-:W-:-:S03]  /*94e0*/  @!P4 PLOP3.LUT P0, PT, P1, PT, PT, 0x80, 0x8 ;  /* 0x000000000008c81c */ /* 0x000fc60000f0f070 */
[----:B------:R-:W-:Y:S02]  /*94f0*/  DMUL R32, R22, R32 ;  /* 0x0000002016207228 */ /* 0x000fe40000000000 */
        /* <DEDUP_REMOVED lines=58> */
[----:B------:R-:W-:-:S03]  /*98a0*/  DSETP.NEU.AND P1, PT, |R42|, |R4|, PT ;  /* 0x400000042a00722a */ /* 0x000fc60003f2d200 */
[----:B------:R-:W-:-:S06]  /*98b0*/  @!P4 DADD R2, R2, R14 ;  /* 0x000000000202c229 */ /* 0x000fcc000000000e */
[----:B------:R-:W-:Y:S01]  /*98c0*/  @P4 FSEL R2, R6, R12, !P0 ;  /* 0x0000000c06024208 */ /* 0x000fe20004000000 */
[----:B------:R-:W-:Y:S01]  /*98d0*/  IMAD.MOV.U32 R12, RZ, RZ, 0x4002d97c ;  /* 0x4002d97cff0c7424 */ /* 0x000fe200078e00ff */
[----:B------:R-:W-:Y:S01]  /*98e0*/  @P4 FSEL R3, R7, R13, !P0 ;  /* 0x0000000d07034208 */ /* 0x000fe20004000000 */
[----:B------:R-:W-:Y:S01]  /*98f0*/  DADD R6, |R42|, |R4| ;  /* 0x000000002a067229 */ /* 0x000fe20000000604 */
[----:B------:R-:W-:Y:S02]  /*9900*/  IMAD.MOV.U32 R4, RZ, RZ, 0x7f3321d2 ;  /* 0x7f3321d2ff047424 */ /* 0x000fe400078e00ff */
[----:B------:R-:W-:-:S03]  /*9910*/  FSEL R15, R12, 1.8213495016098022461, !P0 ;  /* 0x3fe921fb0c0f7808 */ /* 0x000fc60004000000 */
[----:B------:R-:W-:Y:S02]  /*9920*/  FSEL R13, R4, 3.37028055040000000000e+12, !P0 ;  /* 0x54442d18040d7808 */ /* 0x000fe40004000000 */
[----:B------:R-:W-:Y:S01]  /*9930*/  DSETP.NAN.AND P0, PT, R6, R6, PT ;  /* 0x000000060600722a */ /* 0x000fe20003f08000 */
[----:B------:R-:W-:Y:S02]  /*9940*/  FSEL R3, R15, R3, !P1 ;  /* 0x000000030f037208 */ /* 0x000fe40004800000 */
[----:B------:R-:W-:Y:S02]  /*9950*/  FSEL R13, R13, R2, !P1 ;  /* 0x000000020d0d7208 */ /* 0x000fe40004800000 */
[----:B------:R-:W-:Y:S02]  /*9960*/  LOP3.LUT R3, R3, 0x80000000, R5, 0xb8, !PT ;  /* 0x8000000003037812 */ /* 0x000fe400078eb805 */
[----:B------:R-:W-:Y:S02]  /*9970*/  FSEL R2, R6, R13, P0 ;  /* 0x0000000d06027208 */ /* 0x000fe40000000000 */
[----:B------:R-:W-:Y:S01]  /*9980*/  FSEL R3, R7, R3, P0 ;  /* 0x0000000307037208 */ /* 0x000fe20000000000 */
[----:B------:R-:W-:Y:S06]  /*9990*/  BRA `(.L_x_95) ;  /* 0x0000005000c87947 */ /* 0x000fec0003800000 */
.L_x_107:
[----:B------:R-:W-:Y:S01]  /*99a0*/  DMUL R2, R22, R22 ;  /* 0x0000001616027228 */ /* 0x000fe20000000000 */
[----:B------:R-:W-:Y:S09]  /*99b0*/  BSSY.RECONVERGENT B2, `(.L_x_108) ;  /* 0x000008a000027945 */ /* 0x000ff20003800200 */
[----:B------:R-:W-:-:S04]  /*99c0*/  FSETP.GT.AND P0, PT, R3, -1.6999999284744262695, PT ;  /* 0xbfd999990300780b */ /* 0x000fc80003f04000 */
[----:B------:R-:W-:-:S13]  /*99d0*/  FSETP.GEU.OR P0, PT, R3, 1.7916666269302368164, !P0 ;  /* 0x3fe555550300780b */ /* 0x000fda000470e400 */
[----:B------:R-:W-:Y:S05]  /*99e0*/  @P0 BRA `(.L_x_109) ;  /* 0x0000000000cc0947 */ /* 0x000fea0003800000 */
[----:B------:R-:W-:Y:S01]  /*99f0*/  DADD R16, R2, 2 ;  /* 0x4000000002107429 */ /* 0x000fe20000000000 */
[----:B------:R-:W-:Y:S01]  /*9a00*/  IMAD.MOV.U32 R6, RZ, RZ, 0x1 ;  /* 0x00000001ff067424 */ /* 0x000fe200078e00ff */
[----:B------:R-:W-:Y:S01]  /*9a10*/  FSETP.GEU.AND P1, PT, |R3|, 6.5827683646048100446e-37, PT ;  /* 0x036000000300780b */ /* 0x000fe20003f2e200 */
[----:B------:R-:W-:Y:S03]  /*9a20*/  BSSY.RECONVERGENT B3, `(.L_x_110) ;  /* 0x0000011000037945 */ /* 0x000fe60003800200 */
[----:B------:R-:W0:Y:S02]  /*9a30*/  MUFU.RCP64H R7, R17 ;  /* 0x0000001100077308 */ /* 0x000e240000001800 */
        /* <DEDUP_REMOVED lines=13> */
[----:B------:R-:W-:-:S07]  /*9b10*/  IMAD.MOV.U32 R7, RZ, RZ, R3 ;  /* 0x000000ffff077224 */ /* 0x000fce00078e0003 */
[----:B------:R-:W-:Y:S05]  /*9b20*/  CALL.REL.NOINC `($__internal_1_$__cuda_sm20_div_rn_f64_full) ;  /* 0x0000008400a47944 */ /* 0x000fea0003c00000 */
.L_x_111:
[----:B------:R-:W-:Y:S05]  /*9b30*/  BSYNC.RECONVERGENT B3 ;  /* 0x0000000000037941 */ /* 0x000fea0003800200 */
.L_x_110:
[----:B------:R-:W-:Y:S01]  /*9b40*/  DMUL R12, R2, -R6 ;  /* 0x80000006020c7228 */ /* 0x000fe20000000000 */
[----:B------:R-:W-:Y:S01]  /*9b50*/  IMAD.MOV.U32 R16, RZ, RZ, -0x314d23bc ;  /* 0xceb2dc44ff107424 */ /* 0x000fe200078e00ff */
[----:B------:R-:W-:Y:S01]  /*9b60*/  UMOV UR6, 0x2fbe14b5 ;  /* 0x2fbe14b500067882 */ /* 0x000fe20000000000 */
[----:B------:R-:W-:Y:S01]  /*9b70*/  IMAD.MOV.U32 R17, RZ, RZ, 0x3ed087ff ;  /* 0x3ed087ffff117424 */ /* 0x000fe200078e00ff */
[----:B------:R-:W-:-:S04]  /*9b80*/  UMOV UR7, 0x3eb372fb ;  /* 0x3eb372fb00077882 */ /* 0x000fc80000000000 */
[----:B------:R-:W-:-:S08]  /*9b90*/  DADD R6, R2, R12 ;  /* 0x0000000002067229 */ /* 0x000fd0000000000c */
[----:B------:R-:W-:-:S08]  /*9ba0*/  DMUL R14, R6, R6 ;  /* 0x00000006060e7228 */ /* 0x000fd00000000000 */
        /* <DEDUP_REMOVED lines=19> */
[----:B------:R-:W-:-:S08]  /*9ce0*/  DMUL R16, R14, R16 ;  /* 0x000000100e107228 */ /* 0x000fd00000000000 */
[----:B------:R-:W-:-:S08]  /*9cf0*/  DFMA R12, R6, R16, R12 ;  /* 0x00000010060c722b */ /* 0x000fd0000000000c */
[----:B------:R-:W-:Y:S01]  /*9d00*/  DADD R12, R2, R12 ;  /* 0x00000000020c7229 */ /* 0x000fe2000000000c */
[----:B------:R-:W-:Y:S10]  /*9d10*/  BRA `(.L_x_112) ;  /* 0x00000004004c7947 */ /* 0x000ff40003800000 */
.L_x_109:
[----:B------:R-:W-:-:S10]  /*9d20*/  DADD R12, R2, 1 ;  /* 0x3ff00000020c7429 */ /* 0x000fd40000000000 */
[----:B------:R-:W-:Y:S01]  /*9d30*/  ISETP.GT.AND P0, PT, R13, 0xfffff, PT ;  /* 0x000fffff0d00780c */ /* 0x000fe20003f04270 */
[----:B------:R-:W-:Y:S02]  /*9d40*/  IMAD.MOV.U32 R14, RZ, RZ, R12 ;  /* 0x000000ffff0e7224 */ /* 0x000fe400078e000c */
[--C-:B------:R-:W-:Y:S02]  /*9d50*/  IMAD.MOV.U32 R15, RZ, RZ, R13.reuse ;  /* 0x000000ffff0f7224 */ /* 0x100fe400078e000d */
[----:B------:R-:W-:-:S08]  /*9d60*/  IMAD.MOV.U32 R7, RZ, RZ, R13 ;  /* 0x000000ffff077224 */ /* 0x000fd000078e000d */
        /* <DEDUP_REMOVED lines=9> */
[----:B------:R-:W-:Y:S01]  /*9e00*/  IMAD.MOV.U32 R14, RZ, RZ, RZ ;  /* 0x000000ffff0e7224 */ /* 0x000fe200078e00ff */
[----:B------:R-:W-:Y:S01]  /*9e10*/  UMOV UR6, 0x3ae80f1e ;  /* 0x3ae80f1e00067882 */ /* 0x000fe20000000000 */
[----:B------:R-:W-:Y:S01]  /*9e20*/  IMAD.MOV.U32 R32, RZ, RZ, -0x748574fc ;  /* 0x8b7a8b04ff207424 */ /* 0x000fe200078e00ff */
[----:B------:R-:W-:Y:S01]  /*9e30*/  LOP3.LUT R13, R13, 0x3ff00000, RZ, 0xfc, !PT ;  /* 0x3ff000000d0d7812 */ /* 0x000fe200078efcff */
[----:B------:R-:W-:Y:S01]  /*9e40*/  IMAD.MOV.U32 R33, RZ, RZ, 0x3ed0ee25 ;  /* 0x3ed0ee25ff217424 */ /* 0x000fe200078e00ff */
[----:B------:R-:W-:Y:S01]  /*9e50*/  UMOV UR7, 0x3eb1380b ;  /* 0x3eb1380b00077882 */ /* 0x000fe20000000000 */
[----:B------:R-:W-:Y:S01]  /*9e60*/  LEA.HI R34, R7, R6, RZ, 0xc ;  /* 0x0000000607227211 */ /* 0x000fe200078f60ff */
[----:B------:R-:W-:Y:S01]  /*9e70*/  IMAD.MOV.U32 R35, RZ, RZ, 0x43300000 ;  /* 0x43300000ff237424 */ /* 0x000fe200078e00ff */
[----:B------:R-:W-:Y:S01]  /*9e80*/  ISETP.GE.U32.AND P0, PT, R13, 0x3ff6a09f, PT ;  /* 0x3ff6a09f0d00780c */ /* 0x000fe20003f06070 */
[----:B------:R-:W-:Y:S01]  /*9e90*/  UMOV UR10, 0x80000000 ;  /* 0x80000000000a7882 */ /* 0x000fe20000000000 */
[----:B------:R-:W-:-:S11]  /*9ea0*/  UMOV UR11, 0x43300000 ;  /* 0x43300000000b7882 */ /* 0x000fd60000000000 */
        /* <DEDUP_REMOVED lines=52> */
.L_x_113:
[----:B------:R-:W-:Y:S01]  /*a1f0*/  IMAD.MOV.U32 R6, RZ, RZ, 0x0 ;  /* 0x00000000ff067424 */ /* 0x000fe200078e00ff */
[----:B------:R-:W-:Y:S01]  /*a200*/  LOP3.LUT P0, RZ, R15, 0x7fffffff, RZ, 0xc0, !PT ;  /* 0x7fffffff0fff7812 */ /* 0x000fe2000780c0ff */
[----:B------:R-:W-:-:S06]  /*a210*/  IMAD.MOV.U32 R7, RZ, RZ, 0x7ff00000 ;  /* 0x7ff00000ff077424 */ /* 0x000fcc00078e00ff */
[----:B------:R-:W-:-:S10]  /*a220*/  DFMA R6, R14, R6, +INF ;  /* 0x7ff000000e06742b */ /* 0x000fd40000000006 */
[----:B------:R-:W-:Y:S02]  /*a230*/  FSEL R12, R6, RZ, P0 ;  /* 0x000000ff060c7208 */ /* 0x000fe40000000000 */
[----:B------:R-:W-:-:S07]  /*a240*/  FSEL R13, R7, -QNAN , P0 ;  /* 0xfff00000070d7808 */ /* 0x000fce0000000000 */
.L_x_112:
[----:B------:R-:W-:Y:S05]  /*a250*/  BSYNC.RECONVERGENT B2 ;  /* 0x0000000000027941 */ /* 0x000fea0003800200 */
.L_x_108:
[----:B------:R-:W-:Y:S01]  /*a260*/  IMAD.MOV.U32 R6, RZ, RZ, -0x2449a4b7 ;  /* 0xdbb65b49ff067424 */ /* 0x000fe200078e00ff */
[----:B------:R-:W-:Y:S01]  /*a270*/  UMOV UR6, 0x2a25ff7e ;  /* 0x2a25ff7e00067882 */ /* 0x000fe20000000000 */
[----:B------:R-:W-:Y:S01]  /*a280*/  IMAD.MOV.U32 R7, RZ, RZ, 0x3f2d3b63 ;  /* 0x3f2d3b63ff077424 */ /* 0x000fe200078e00ff */
[----:B------:R-:W-:Y:S01]  /*a290*/  UMOV UR7, 0x3ef53e1d ;  /* 0x3ef53e1d00077882 */ /* 0x000fe20000000000 */
[----:B------:R-:W-:Y:S01]  /*a2a0*/  DSETP.GEU.AND P2, PT, |R42|, |R4|, PT ;  /* 0x400000042a00722a */ /* 0x000fe20003f4e200 */
[----:B------:R-:W-:Y:S01]  /*a2b0*/  ISETP.GE.AND P1, PT, R43, RZ, PT ;  /* 0x000000ff2b00720c */ /* 0x000fe20003f26270 */
[----:B------:R-:W-:Y:S01]  /*a2c0*/  IMAD.MOV.U32 R16, RZ, RZ, 0x4002d97c ;  /* 0x4002d97cff107424 */ /* 0x000fe200078e00ff */
[----:B------:R-:W-:Y:S02]  /*a2d0*/  DMUL R32, R12, 0.5 ;  /* 0x3fe000000c207828 */ /* 0x000fe40000000000 */
[----:B------:R-:W-:Y:S01]  /*a2e0*/  DFMA R6, R2, -UR6, R6 ;  /* 0x8000000602067c2b */ /* 0x000fe20008000006 */
[----:B------:R-:W-:Y:S01]  /*a2f0*/  UMOV UR6, 0x8dde082e ;  /* 0x8dde082e00067882 */ /* 0x000fe20000000000 */
[----:B------:R-:W-:-:S06]  /*a300*/  UMOV UR7, 0x3f531278 ;  /* 0x3f53127800077882 */ /* 0x000fcc0000000000 */
[C---:B------:R-:W-:Y:S01]  /*a310*/  DFMA R6, R2.reuse, R6, -UR6 ;  /* 0x8000000602067e2b */ /* 0x040fe20008000006 */
[----:B------:R-:W-:Y:S01]  /*a320*/  UMOV UR6, 0xc8249315 ;  /* 0xc824931500067882 */ /* 0x000fe20000000000 */
[----:B------:R-:W-:Y:S01]  /*a330*/  UMOV UR7, 0x3f6f9690 ;  /* 0x3f6f969000077882 */ /* 0x000fe20000000000 */
[----:B------:R-:W-:Y:S01]  /*a340*/  @!P2 PLOP3.LUT P0, PT, P1, PT, PT, 0x80, 0x8 ;  /* 0x000000000008a81c */ /* 0x000fe20000f0f070 */
[----:B------:R-:W-:Y:S02]  /*a350*/  @!P2 IMAD.MOV.U32 R14, RZ, RZ, 0x54442d18 ;  /* 0x54442d18ff0ea424 */ /* 0x000fe400078e00ff */
[----:B------:R-:W-:Y:S02]  /*a360*/  @!P2 IMAD.MOV.U32 R15, RZ, RZ, 0x3ff921fb ;  /* 0x3ff921fbff0fa424 */ /* 0x000fe400078e00ff */
        /* <DEDUP_REMOVED lines=56> */
[----:B------:R-:W-:Y:S01]  /*a6f0*/  @!P2 DADD R2, R2, R14 ;  /* 0x000000000202a229 */ /* 0x000fe2000000000e */
[----:B------:R-:W-:Y:S01]  /*a700*/  FSEL R17, R16, 1.8213495016098022461, !P0 ;  /* 0x3fe921fb10117808 */ /* 0x000fe20004000000 */
[----:B------:R-:W-:Y:S01]  /*a710*/  DADD R14, |R42|, |R4| ;  /* 0x000000002a0e7229 */ /* 0x000fe20000000604 */
[----:B------:R-:W-:-:S03]  /*a720*/  IMAD.MOV.U32 R4, RZ, RZ, 0x7f3321d2 ;  /* 0x7f3321d2ff047424 */ /* 0x000fc600078e00ff */
[----:B------:R-:W-:Y:S02]  /*a730*/  @P2 FSEL R3, R7, R23, !P0 ;  /* 0x0000001707032208 */ /* 0x000fe40004000000 */
[----:B------:R-:W-:Y:S02]  /*a740*/  @P2 FSEL R2, R6, R22, !P0 ;  /* 0x0000001606022208 */ /* 0x000fe40004000000 */
[----:B------:R-:W-:Y:S01]  /*a750*/  FSEL R7, R4, 3.37028055040000000000e+12, !P0 ;  /* 0x54442d1804077808 */ /* 0x000fe20004000000 */
[----:B------:R-:W-:Y:S01]  /*a760*/  DSETP.NAN.AND P0, PT, R14, R14, PT ;  /* 0x0000000e0e00722a */ /* 0x000fe20003f08000 */
[----:B------:R-:W-:Y:S02]  /*a770*/  FSEL R3, R17, R3, !P1 ;  /* 0x0000000311037208 */ /* 0x000fe40004800000 */
[----:B------:R-:W-:Y:S02]  /*a780*/  FSEL R7, R7, R2, !P1 ;  /* 0x0000000207077208 */ /* 0x000fe40004800000 */
[----:B------:R-:W-:-:S02]  /*a790*/  LOP3.LUT R3, R3, 0x80000000, R5, 0xb8, !PT ;  /* 0x8000000003037812 */ /* 0x000fc400078eb805 */
[----:B------:R-:W-:Y:S02]  /*a7a0*/  FSEL R2, R14, R7, P0 ;  /* 0x000000070e027208 */ /* 0x000fe40000000000 */
[----:B------:R-:W-:Y:S01]  /*a7b0*/  FSEL R3, R15, R3, P0 ;  /* 0x000000030f037208 */ /* 0x000fe20000000000 */
[----:B------:R-:W-:Y:S06]  /*a7c0*/  BRA `(.L_x_95) ;  /* 0x00000044003c7947 */ /* 0x000fec0003800000 */
.L_x_106:
[C-C-:B------:R-:W-:Y:S01]  /*a7d0*/  DSETP.MIN.AND P0, P1, R20.reuse, R22.reuse, PT ;  /* 0x000000161400722a */ /* 0x140fe20003900000 */
[----:B------:R-:W-:Y:S01]  /*a7e0*/  IMAD.MOV.U32 R2, RZ, RZ, R20 ;  /* 0x000000ffff027224 */ /* 0x000fe200078e0014 */
[----:B------:R-:W-:Y:S01]  /*a7f0*/  DSETP.MAX.AND P2, P3, R20, R22, PT ;  /* 0x000000161400722a */ /* 0x000fe20003b4f000 */
[----:B------:R-:W-:Y:S01]  /*a800*/  IMAD.MOV.U32 R7, RZ, RZ, R22 ;  /* 0x000000ffff077224 */ /* 0x000fe200078e0016 */
[----:B------:R-:W-:Y:S01]  /*a810*/  UMOV UR6, 0x4ad4b81f ;  /* 0x4ad4b81f00067882 */ /* 0x000fe20000000000 */
[----:B------:R-:W-:Y:S01]  /*a820*/  IMAD.MOV.U32 R3, RZ, RZ, R21 ;  /* 0x000000ffff037224 */ /* 0x000fe200078e0015 */
[----:B------:R-:W-:Y:S01]  /*a830*/  UMOV UR7, 0x358dee7a ;  /* 0x358dee7a00077882 */ /* 0x000fe20000000000 */
[----:B------:R-:W-:Y:S01]  /*a840*/  IMAD.MOV.U32 R6, RZ, RZ, R23 ;  /* 0x000000ffff067224 */ /* 0x000fe200078e0017 */
[----:B------:R-:W-:Y:S01]  /*a850*/  SEL R2, R2, R7, P0 ;  /* 0x0000000702027207 */ /* 0x000fe20000000000 */
[----:B------:R-:W-:Y:S02]  /*a860*/  IMAD.MOV.U32 R7, RZ, RZ, R21 ;  /* 0x000000ffff077224 */ /* 0x000fe400078e0015 */
[----:B------:R-:W-:Y:S01]  /*a870*/  IMAD.MOV.U32 R12, RZ, RZ, R23 ;  /* 0x000000ffff0c7224 */ /* 0x000fe200078e0017 */
[----:B------:R-:W-:-:S02]  /*a880*/  FSEL R3, R3, R6, P0 ;  /* 0x0000000603037208 */ /* 0x000fc40000000000 */
[----:B------:R-:W-:Y:S01]  /*a890*/  @P1 LOP3.LUT R3, R6, 0x80000, RZ, 0xfc, !PT ;  /* 0x0008000006031812 */ /* 0x000fe200078efcff */
[----:B------:R-:W-:Y:S01]  /*a8a0*/  IMAD.MOV.U32 R6, RZ, RZ, R20 ;  /* 0x000000ffff067224 */ /* 0x000fe200078e0014 */
[----:B------:R-:W-:Y:S01]  /*a8b0*/  FSEL R13, R7, R12, P2 ;  /* 0x0000000c070d7208 */ /* 0x000fe20001000000 */
[----:B------:R-:W-:Y:S01]  /*a8c0*/  IMAD.MOV.U32 R7, RZ, RZ, R22 ;  /* 0x000000ffff077224 */ /* 0x000fe200078e0016 */
[----:B------:R-:W-:Y:S02]  /*a8d0*/  @P3 LOP3.LUT R13, R12, 0x80000, RZ, 0xfc, !PT ;  /* 0x000800000c0d3812 */ /* 0x000fe400078efcff */
[----:B------:R-:W-:Y:S01]  /*a8e0*/  DSETP.GEU.AND P0, PT, R2, UR6, PT ;  /* 0x0000000602007e2a */ /* 0x000fe2000bf0e000 */
[----:B------:R-:W-:Y:S01]  /*a8f0*/  UMOV UR6, 0xc57e649a ;  /* 0xc57e649a00067882 */ /* 0x000fe20000000000 */
[----:B------:R-:W-:Y:S01]  /*a900*/  SEL R6, R6, R7, P2 ;  /* 0x0000000706067207 */ /* 0x000fe20001000000 */
[----:B------:R-:W-:Y:S01]  /*a910*/  IMAD.MOV.U32 R7, RZ, RZ, R13 ;  /* 0x000000ffff077224 */ /* 0x000fe200078e000d */
[----:B------:R-:W-:-:S05]  /*a920*/  UMOV UR7, 0x4a511b0e ;  /* 0x4a511b0e00077882 */ /* 0x000fca0000000000 */
[----:B------:R-:W-:-:S14]  /*a930*/  DSETP.LEU.AND P1, PT, R6, UR6, PT ;  /* 0x0000000606007e2a */ /* 0x000fdc000bf2b000 */
[----:B------:R-:W-:Y:S05]  /*a940*/  @P0 BRA P1, `(.L_x_114) ;  /* 0x0000000c00bc0947 */ /* 0x000fea0000800000 */
[----:B------:R-:W-:Y:S01]  /*a950*/  ISETP.GT.U32.AND P1, PT, R16, R14, PT ;  /* 0x0000000e1000720c */ /* 0x000fe20003f24070 */
[----:B------:R-:W-:Y:S01]  /*a960*/  IMAD.MOV.U32 R18, RZ, RZ, RZ ;  /* 0x000000ffff127224 */ /* 0x000fe200078e00ff */
[CC--:B------:R-:W-:Y:S01]  /*a970*/  ISETP.LT.U32.AND P0, PT, R14.reuse, R16.reuse, PT ;  /* 0x000000100e00720c */ /* 0x0c0fe20003f01070 */
[----:B------:R-:W-:Y:S01]  /*a980*/  UMOV UR6, 0xffffffff ;  /* 0xffffffff00067882 */ /* 0x000fe20000000000 */
[----:B------:R-:W-:Y:S01]  /*a990*/  ISETP.GT.U32.AND.EX P1, PT, R17, R15, PT, P1 ;  /* 0x0000000f1100720c */ /* 0x000fe20003f24110 */
[----:B------:R-:W-:Y:S01]  /*a9a0*/  UMOV UR7, 0x7fefffff ;  /* 0x7fefffff00077882 */ /* 0x000fe20000000000 */
[----:B------:R-:W-:Y:S01]  /*a9b0*/  ISETP.LT.U32.AND.EX P0, PT, R15, R17, PT, P0 ;  /* 0x000000110f00720c */ /* 0x000fe20003f01100 */
[----:B------:R-:W-:Y:S01]  /*a9c0*/  UMOV UR5, UR7 ;  /* 0x0000000700057c82 */ /* 0x000fe20008000000 */
[----:B------:R-:W-:Y:S01]  /*a9d0*/  SEL R7, R17, R15, P1 ;  /* 0x0000000f11077207 */ /* 0x000fe20000800000 */
[----:B------:R-:W-:Y:S01]  /*a9e0*/  IMAD.MOV.U32 R34, RZ, RZ, 0x0 ;  /* 0x00000000ff227424 */ /* 0x000fe200078e00ff */
[----:B------:R-:W-:Y:S01]  /*a9f0*/  SEL R2, R14, R16, P0 ;  /* 0x000000100e027207 */ /* 0x000fe20000000000 */
[----:B------:R-:W-:Y:S01]  /*aa00*/  IMAD.MOV.U32 R35, RZ, RZ, 0x3fd80000 ;  /* 0x3fd80000ff237424 */ /* 0x000fe200078e00ff */
[----:B------:R-:W-:Y:S01]  /*aa10*/  LOP3.LUT R12, R7, 0xffc00000, RZ, 0xc0, !PT ;  /* 0xffc00000070c7812 */ /* 0x000fe200078ec0ff */
[----:B------:R-:W-:Y:S01]  /*aa20*/  BSSY.RECONVERGENT B1, `(.L_x_115) ;  /* 0x0000070000017945 */ /* 0x000fe20003800200 */
[----:B------:R-:W-:-:S02]  /*aa30*/  SEL R3, R15, R17, P0 ;  /* 0x000000110f037207 */ /* 0x000fc40000000000 */
[----:B------:R-:W-:Y:S02]  /*aa40*/  LOP3.LUT R19, R12, 0x7fd00000, RZ, 0x3c, !PT ;  /* 0x7fd000000c137812 */ /* 0x000fe400078e3cff */
[----:B------:R-:W-:Y:S01]  /*aa50*/  SEL R6, R16, R14, P1 ;  /* 0x0000000e10067207 */ /* 0x000fe20000800000 */
[----:B------:R-:W-:-:S03]  /*aa60*/  IMAD.U32 R16, RZ, RZ, UR5 ;  /* 0x00000005ff107e24 */ /* 0x000fc6000f8e00ff */
[C---:B------:R-:W-:Y:S02]  /*aa70*/  DMUL R32, R18.reuse, R2 ;  /* 0x0000000212207228 */ /* 0x040fe40000000000 */
[----:B------:R-:W-:-:S06]  /*aa80*/  DMUL R14, R18, R6 ;  /* 0x00000006120e7228 */ /* 0x000fcc0000000000 */
[----:B------:R-:W-:-:S08]  /*aa90*/  DMUL R32, R32, R32 ;  /* 0x0000002020207228 */ /* 0x000fd00000000000 */
[----:B------:R-:W-:-:S08]  /*aaa0*/  DFMA R14, R14, R14, R32 ;  /* 0x0000000e0e0e722b */ /* 0x000fd00000000020 */
        /* <DEDUP_REMOVED lines=97> */
.L_x_116:
[----:B------:R-:W-:Y:S01]  /*b0c0*/  IMAD.MOV.U32 R2, RZ, RZ, 0x0 ;  /* 0x00000000ff027424 */ /* 0x000fe200078e00ff */
[----:B------:R-:W-:Y:S01]  /*b0d0*/  LOP3.LUT P0, RZ, R13, 0x7fffffff, RZ, 0xc0, !PT ;  /* 0x7fffffff0dff7812 */ /* 0x000fe2000780c0ff */
[----:B------:R-:W-:-:S06]  /*b0e0*/  IMAD.MOV.U32 R3, RZ, RZ, 0x7ff00000 ;  /* 0x7ff00000ff037424 */ /* 0x000fcc00078e00ff */
[----:B------:R-:W-:-:S10]  /*b0f0*/  DFMA R2, R12, R2, +INF ;  /* 0x7ff000000c02742b */ /* 0x000fd40000000002 */
[----:B------:R-:W-:Y:S02]  /*b100*/  FSEL R32, R2, RZ, P0 ;  /* 0x000000ff02207208 */ /* 0x000fe40000000000 */
[----:B------:R-:W-:-:S07]  /*b110*/  FSEL R33, R3, -QNAN , P0 ;  /* 0xfff0000003217808 */ /* 0x000fce0000000000 */
.L_x_117:
[----:B------:R-:W-:Y:S05]  /*b120*/  BSYNC.RECONVERGENT B1 ;  /* 0x0000000000017941 */ /* 0x000fea0003800200 */
.L_x_115:
[----:B------:R-:W0:Y:S01]  /*b130*/  MUFU.RCP64H R3, R21 ;  /* 0x0000001500037308 */ /* 0x000e220000001800 */
[----:B------:R-:W-:Y:S01]  /*b140*/  IMAD.MOV.U32 R2, RZ, RZ, 0x1 ;  /* 0x00000001ff027424 */ /* 0x000fe200078e00ff */
[----:B------:R-:W-:Y:S01]  /*b150*/  FSETP.GEU.AND P1, PT, |R23|, 6.5827683646048100446e-37, PT ;  /* 0x036000001700780b */ /* 0x000fe20003f2e200 */
[----:B------:R-:W-:Y:S04]  /*b160*/  BSSY.RECONVERGENT B2, `(.L_x_118) ;  /* 0x0000012000027945 */ /* 0x000fe80003800200 */
        /* <DEDUP_REMOVED lines=17> */
.L_x_119:
[----:B------:R-:W-:Y:S05]  /*b280*/  BSYNC.RECONVERGENT B2 ;  /* 0x0000000000027941 */ /* 0x000fea0003800200 */
.L_x_118:
[----:B------:R-:W-:Y:S01]  /*b290*/  DMUL R2, R6, R6 ;  /* 0x0000000606027228 */ /* 0x000fe20000000000 */
[----:B------:R-:W-:Y:S01]  /*b2a0*/  IMAD.MOV.U32 R12, RZ, RZ, -0x2449a4b7 ;  /* 0xdbb65b49ff0c7424 */ /* 0x000fe200078e00ff */
[----:B------:R-:W-:Y:S01]  /*b2b0*/  UMOV UR6, 0x2a25ff7e ;  /* 0x2a25ff7e00067882 */ /* 0x000fe20000000000 */
[----:B------:R-:W-:Y:S01]  /*b2c0*/  IMAD.MOV.U32 R13, RZ, RZ, 0x3f2d3b63 ;  /* 0x3f2d3b63ff0d7424 */ /* 0x000fe200078e00ff */
[----:B------:R-:W-:Y:S01]  /*b2d0*/  UMOV UR7, 0x3ef53e1d ;  /* 0x3ef53e1d00077882 */ /* 0x000fe20000000000 */
[----:B------:R-:W-:Y:S01]  /*b2e0*/  ISETP.GE.AND P1, PT, R43, RZ, PT ;  /* 0x000000ff2b00720c */ /* 0x000fe20003f26270 */
[----:B------:R-:W-:Y:S01]  /*b2f0*/  DSETP.NEU.AND P2, PT, R20, RZ, PT ;  /* 0x000000ff1400722a */ /* 0x000fe20003f4d000 */
[----:B------:R-:W-:Y:S02]  /*b300*/  @!P4 IMAD.MOV.U32 R14, RZ, RZ, 0x54442d18 ;  /* 0x54442d18ff0ec424 */ /* 0x000fe400078e00ff */
[----:B------:R-:W-:Y:S01]  /*b310*/  DFMA R12, R2, -UR6, R12 ;  /* 0x80000006020c7c2b */ /* 0x000fe2000800000c */
[----:B------:R-:W-:Y:S01]  /*b320*/  UMOV UR6, 0x8dde082e ;  /* 0x8dde082e00067882 */ /* 0x000fe20000000000 */
[----:B------:R-:W-:Y:S01]  /*b330*/  UMOV UR7, 0x3f531278 ;  /* 0x3f53127800077882 */ /* 0x000fe20000000000 */
[----:B------:R-:W-:Y:S01]  /*b340*/  @!P4 PLOP3.LUT P0, PT, P1, PT, PT, 0x80, 0x8 ;  /* 0x000000000008c81c */ /* 0x000fe20000f0f070 */
[----:B------:R-:W-:-:S04]  /*b350*/  @!P4 IMAD.MOV.U32 R15, RZ, RZ, 0x3ff921fb ;  /* 0x3ff921fbff0fc424 */ /* 0x000fc800078e00ff */
        /* <DEDUP_REMOVED lines=78> */
.L_x_114:
[----:B------:R-:W-:-:S14]  /*b840*/  DSETP.GE.AND P0, PT, R20, 1, PT ;  /* 0x3ff000001400742a */ /* 0x000fdc0003f06000 */
[----:B------:R-:W-:Y:S05]  /*b850*/  @!P0 BRA `(.L_x_120) ;  /* 0x0000000c00f88947 */ /* 0x000fea0003800000 */
[C---:B------:R-:W-:Y:S01]  /*b860*/  DADD R2, R20.reuse, -1 ;  /* 0xbff0000014027429 */ /* 0x040fe20000000000 */
[----:B------:R-:W-:Y:S01]  /*b870*/  BSSY.RECONVERGENT B2, `(.L_x_121) ;  /* 0x000008e000027945 */ /* 0x000fe20003800200 */
[----:B------:R-:W-:-:S08]  /*b880*/  DADD R6, R20, 1 ;  /* 0x3ff0000014067429 */ /* 0x000fd00000000000 */
[----:B------:R-:W-:-:S08]  /*b890*/  DMUL R2, R2, R6 ;  /* 0x0000000602027228 */ /* 0x000fd00000000000 */
[----:B------:R-:W-:-:S10]  /*b8a0*/  DFMA R32, R22, R22, R2 ;  /* 0x000000161620722b */ /* 0x000fd40000000002 */
        /* <DEDUP_REMOVED lines=23> */
.L_x_124:
[----:B------:R-:W-:Y:S05]  /*ba20*/  BSYNC.RECONVERGENT B3 ;  /* 0x0000000000037941 */ /* 0x000fea0003800200 */
.L_x_123:
        /* <DEDUP_REMOVED lines=30> */
.L_x_122:
        /* <DEDUP_REMOVED lines=16> */
[----:B------:R-:W-:Y:S01]  /*bd10*/  IMAD.MOV.U32 R33, RZ, RZ, 0x3ed0ee25 ;  /* 0x3ed0ee25ff217424 */ /* 0x000fe200078e00ff */
[----:B------:R-:W-:Y:S01]  /*bd20*/  LOP3.LUT R7, R6, 0x3ff00000, RZ, 0xfc, !PT ;  /* 0x3ff0000006077812 */ /* 0x000fe200078efcff */
[----:B------:R-:W-:Y:S01]  /*bd30*/  IMAD.MOV.U32 R6, RZ, RZ, R32 ;  /* 0x000000ffff067224 */ /* 0x000fe200078e0020 */
[----:B------:R-:W-:Y:S01]  /*bd40*/  UMOV UR7, 0x3eb1380b ;  /* 0x3eb1380b00077882 */ /* 0x000fe20000000000 */
[----:B------:R-:W-:Y:S01]  /*bd50*/  IMAD.MOV.U32 R32, RZ, RZ, -0x748574fc ;  /* 0x8b7a8b04ff207424 */ /* 0x000fe200078e00ff */
        /* <DEDUP_REMOVED lines=57> */
.L_x_126:
[----:B------:R-:W-:Y:S01]  /*c0f0*/  IMAD.MOV.U32 R2, RZ, RZ, 0x0 ;  /* 0x00000000ff027424 */ /* 0x000fe200078e00ff */
[----:B------:R-:W-:Y:S01]  /*c100*/  LOP3.LUT P0, RZ, R7, 0x7fffffff, RZ, 0xc0, !PT ;  /* 0x7fffffff07ff7812 */ /* 0x000fe2000780c0ff */
[----:B------:R-:W-:-:S06]  /*c110*/  IMAD.MOV.U32 R3, RZ, RZ, 0x7ff00000 ;  /* 0x7ff00000ff037424 */ /* 0x000fcc00078e00ff */
[----:B------:R-:W-:-:S10]  /*c120*/  DFMA R2, R6, R2, +INF ;  /* 0x7ff000000602742b */ /* 0x000fd40000000002 */
[----:B------:R-:W-:Y:S02]  /*c130*/  FSEL R32, R2, RZ, P0 ;  /* 0x000000ff02207208 */ /* 0x000fe40000000000 */
[----:B------:R-:W-:-:S07]  /*c140*/  FSEL R33, R3, -QNAN , P0 ;  /* 0xfff0000003217808 */ /* 0x000fce0000000000 */
.L_x_125:
[----:B------:R-:W-:Y:S05]  /*c150*/  BSYNC.RECONVERGENT B2 ;  /* 0x0000000000027941 */ /* 0x000fea0003800200 */
.L_x_121:
        /* <DEDUP_REMOVED lines=22> */
.L_x_128:
[----:B------:R-:W-:Y:S05]  /*c2c0*/  BSYNC.RECONVERGENT B2 ;  /* 0x0000000000027941 */ /* 0x000fea0003800200 */
.L_x_127:
[----:B------:R-:W-:Y:S01]  /*c2d0*/  DMUL R2, R6, R6 ;  /* 0x0000000606027228 */ /* 0x000fe20000000000 */
        /* <DEDUP_REMOVED lines=11> */
[----:B------:R-:W-:Y:S01]  /*c390*/  @!P4 PLOP3.LUT P0, PT, P1, PT, PT, 0x80, 0x8 ;  /* 0x000000000008c81c */ /* 0x000fe20000f0f070 */
[----:B------:R-:W-:-:S04]  /*c3a0*/  IMAD.MOV.U32 R16, RZ, RZ, 0x4002d97c ;  /* 0x4002d97cff107424 */ /* 0x000fc800078e00ff */
        /* <DEDUP_REMOVED lines=59> */
[----:B------:R-:W-:Y:S02]  /*c760*/  @!P4 DADD R2, R2, R14 ;  /* 0x000000000202c229 */ /* 0x000fe4000000000e */
[----:B------:R-:W-:Y:S01]  /*c770*/  DADD R14, |R42|, |R4| ;  /* 0x000000002a0e7229 */ /* 0x000fe20000000604 */
[----:B------:R-:W-:-:S03]  /*c780*/  IMAD.MOV.U32 R4, RZ, RZ, 0x7f3321d2 ;  /* 0x7f3321d2ff047424 */ /* 0x000fc600078e00ff */
[----:B------:R-:W-:Y:S02]  /*c790*/  @P4 FSEL R3, R7, R13, !P0 ;  /* 0x0000000d07034208 */ /* 0x000fe40004000000 */
[----:B------:R-:W-:Y:S02]  /*c7a0*/  FSEL R13, R16, 1.8213495016098022461, !P0 ;  /* 0x3fe921fb100d7808 */ /* 0x000fe40004000000 */
[----:B------:R-:W-:Y:S02]  /*c7b0*/  @P4 FSEL R2, R6, R12, !P0 ;  /* 0x0000000c06024208 */ /* 0x000fe40004000000 */
[----:B------:R-:W-:Y:S01]  /*c7c0*/  FSEL R7, R4, 3.37028055040000000000e+12, !P0 ;  /* 0x54442d1804077808 */ /* 0x000fe20004000000 */
[----:B------:R-:W-:Y:S01]  /*c7d0*/  DSETP.NAN.AND P0, PT, R14, R14, PT ;  /* 0x0000000e0e00722a */ /* 0x000fe20003f08000 */
[----:B------:R-:W-:Y:S02]  /*c7e0*/  FSEL R3, R13, R3, !P1 ;  /* 0x000000030d037208 */ /* 0x000fe40004800000 */
[----:B------:R-:W-:-:S02]  /*c7f0*/  FSEL R7, R7, R2, !P1 ;  /* 0x0000000207077208 */ /* 0x000fc40004800000 */
[----:B------:R-:W-:Y:S02]  /*c800*/  LOP3.LUT R3, R3, 0x80000000, R5, 0xb8, !PT ;  /* 0x8000000003037812 */ /* 0x000fe400078eb805 */
[----:B------:R-:W-:Y:S02]  /*c810*/  FSEL R2, R14, R7, P0 ;  /* 0x000000070e027208 */ /* 0x000fe40000000000 */
[----:B------:R-:W-:Y:S01]  /*c820*/  FSEL R3, R15, R3, P0 ;  /* 0x000000030f037208 */ /* 0x000fe20000000000 */
[----:B------:R-:W-:Y:S06]  /*c830*/  BRA `(.L_x_95) ;  /* 0x0000002400207947 */ /* 0x000fec0003800000 */
.L_x_120:
[----:B------:R-:W-:Y:S01]  /*c840*/  DMUL R2, R22, R22 ;  /* 0x0000001616027228 */ /* 0x000fe20000000000 */
[----:B------:R-:W-:Y:S01]  /*c850*/  UMOV UR6, 0x66666666 ;  /* 0x6666666600067882 */ /* 0x000fe20000000000 */
[----:B------:R-:W-:-:S06]  /*c860*/  UMOV UR7, 0x3fe66666 ;  /* 0x3fe6666600077882 */ /* 0x000fcc0000000000 */
[----:B------:R-:W-:-:S08]  /*c870*/  DFMA R2, R20, R20, R2 ;  /* 0x000000141402722b */ /* 0x000fd00000000002 */
[----:B------:R-:W-:-:S14]  /*c880*/  DSETP.GTU.AND P0, PT, R2, UR6, PT ;  /* 0x0000000602007e2a */ /* 0x000fdc000bf0c000 */
[----:B------:R-:W-:Y:S05]  /*c890*/  @P0 BRA `(.L_x_129) ;  /* 0x0000000c000c0947 */ /* 0x000fea0003800000 */
[----:B------:R-:W-:Y:S01]  /*c8a0*/  IMAD.MOV.U32 R7, RZ, RZ, R3 ;  /* 0x000000ffff077224 */ /* 0x000fe200078e0003 */
[----:B------:R-:W-:Y:S01]  /*c8b0*/  BSSY.RECONVERGENT B1, `(.L_x_130) ;  /* 0x0000054000017945 */ /* 0x000fe20003800200 */
[----:B------:R-:W-:Y:S02]  /*c8c0*/  IMAD.MOV.U32 R6, RZ, RZ, R2 ;  /* 0x000000ffff067224 */ /* 0x000fe400078e0002 */
[----:B------:R-:W-:Y:S01]  /*c8d0*/  IMAD.MOV.U32 R3, RZ, RZ, R7 ;  /* 0x000000ffff037224 */ /* 0x000fe200078e0007 */
[----:B------:R-:W-:Y:S01]  /*c8e0*/  ISETP.GT.AND P0, PT, R7, 0xfffff, PT ;  /* 0x000fffff0700780c */ /* 0x000fe20003f04270 */
[----:B------:R-:W-:-:S12]  /*c8f0*/  IMAD.MOV.U32 R12, RZ, RZ, R6 ;  /* 0x000000ffff0c7224 */ /* 0x000fd800078e0006 */
        /* <DEDUP_REMOVED lines=73> */
.L_x_131:
[----:B------:R-:W-:Y:S01]  /*cd90*/  IMAD.MOV.U32 R2, RZ, RZ, 0x0 ;  /* 0x00000000ff027424 */ /* 0x000fe200078e00ff */
[----:B------:R-:W-:Y:S01]  /*cda0*/  LOP3.LUT P0, RZ, R7, 0x7fffffff, RZ, 0xc0, !PT ;  /* 0x7fffffff07ff7812 */ /* 0x000fe2000780c0ff */
[----:B------:R-:W-:-:S06]  /*cdb0*/  IMAD.MOV.U32 R3, RZ, RZ, 0x7ff00000 ;  /* 0x7ff00000ff037424 */ /* 0x000fcc00078e00ff */
[----:B------:R-:W-:-:S10]  /*cdc0*/  DFMA R2, R6, R2, +INF ;  /* 0x7ff000000602742b */ /* 0x000fd40000000002 */
[----:B------:R-:W-:Y:S02]  /*cdd0*/  FSEL R32, R2, RZ, P0 ;  /* 0x000000ff02207208 */ /* 0x000fe40000000000 */
[----:B------:R-:W-:-:S07]  /*cde0*/  FSEL R33, R3, -QNAN , P0 ;  /* 0xfff0000003217808 */ /* 0x000fce0000000000 */
.L_x_132:
[----:B------:R-:W-:Y:S05]  /*cdf0*/  BSYNC.RECONVERGENT B1 ;  /* 0x0000000000017941 */ /* 0x000fea0003800200 */
.L_x_130:
        /* <DEDUP_REMOVED lines=21> */
.L_x_134:
[----:B------:R-:W-:Y:S05]  /*cf50*/  BSYNC.RECONVERGENT B2 ;  /* 0x0000000000027941 */ /* 0x000fea0003800200 */
.L_x_133:
        /* <DEDUP_REMOVED lines=87> */
.L_x_129:
[----:B------:R-:W-:Y:S01]  /*d4d0*/  LOP3.LUT R15, R21, 0xfffffff8, RZ, 0xc0, !PT ;  /* 0xfffffff8150f7812 */ /* 0x000fe200078ec0ff */
[----:B------:R-:W-:Y:S01]  /*d4e0*/  IMAD.MOV.U32 R36, RZ, RZ, R20 ;  /* 0x000000ffff247224 */ /* 0x000fe200078e0014 */
[----:B------:R-:W-:Y:S01]  /*d4f0*/  LOP3.LUT R19, R23, 0xfffffff8, RZ, 0xc0, !PT ;  /* 0xfffffff817137812 */ /* 0x000fe200078ec0ff */
[----:B------:R-:W-:Y:S01]  /*d500*/  IMAD.MOV.U32 R37, RZ, RZ, R21 ;  /* 0x000000ffff257224 */ /* 0x000fe200078e0015 */
[----:B------:R-:W-:Y:S01]  /*d510*/  BSSY.RECONVERGENT B1, `(.L_x_135) ;  /* 0x0000072000017945 */ /* 0x000fe20003800200 */
[----:B------:R-:W-:Y:S02]  /*d520*/  IMAD.MOV.U32 R14, RZ, RZ, RZ ;  /* 0x000000ffff0e7224 */ /* 0x000fe400078e00ff */
[----:B------:R-:W-:Y:S02]  /*d530*/  IMAD.MOV.U32 R38, RZ, RZ, R22 ;  /* 0x000000ffff267224 */ /* 0x000fe400078e0016 */
[----:B------:R-:W-:Y:S02]  /*d540*/  IMAD.MOV.U32 R39, RZ, RZ, R23 ;  /* 0x000000ffff277224 */ /* 0x000fe400078e0017 */
[----:B------:R-:W-:Y:S01]  /*d550*/  IMAD.MOV.U32 R18, RZ, RZ, RZ ;  /* 0x000000ffff127224 */ /* 0x000fe200078e00ff */
[C---:B------:R-:W-:Y:S01]  /*d560*/  DADD R36, -R14.reuse, R36 ;  /* 0x000000000e247229 */ /* 0x040fe20000000124 */
[----:B------:R-:W-:Y:S01]  /*d570*/  IMAD.MOV.U32 R20, RZ, RZ, RZ ;  /* 0x000000ffff147224 */ /* 0x000fe200078e00ff */
[C---:B------:R-:W-:Y:S01]  /*d580*/  DMUL R32, R14.reuse, R14 ;  /* 0x0000000e0e207228 */ /* 0x040fe20000000000 */
[----:B------:R-:W-:Y:S01]  /*d590*/  IMAD.MOV.U32 R16, RZ, RZ, RZ ;  /* 0x000000ffff107224 */ /* 0x000fe200078e00ff */
[----:B------:R-:W-:-:S02]  /*d5a0*/  DADD R14, R14, R14 ;  /* 0x000000000e0e7229 */ /* 0x000fc4000000000e */
[C---:B------:R-:W-:Y:S02]  /*d5b0*/  DADD R38, -R18.reuse, R38 ;  /* 0x0000000012267229 */ /* 0x040fe40000000126 */
[C---:B------:R-:W-:Y:S02]  /*d5c0*/  DMUL R46, R18.reuse, R18 ;  /* 0x00000012122e7228 */ /* 0x040fe40000000000 */
[----:B------:R-:W-:Y:S01]  /*d5d0*/  LOP3.LUT R21, R37, 0xfffffff8, RZ, 0xc0, !PT ;  /* 0xfffffff825157812 */ /* 0x000fe200078ec0ff */
[----:B------:R-:W-:-:S05]  /*d5e0*/  DADD R18, R18, R18 ;  /* 0x0000000012127229 */ /* 0x000fca0000000012 */
[----:B------:R-:W-:Y:S01]  /*d5f0*/  LOP3.LUT R17, R39, 0xfffffff8, RZ, 0xc0, !PT ;  /* 0xfffffff827117812 */ /* 0x000fe200078ec0ff */
[----:B------:R-:W-:Y:S02]  /*d600*/  DADD R36, R36, -R20 ;  /* 0x0000000024247229 */ /* 0x000fe40000000814 */
[C---:B------:R-:W-:Y:S02]  /*d610*/  DMUL R44, R20.reuse, R14 ;  /* 0x0000000e142c7228 */ /* 0x040fe40000000000 */
[----:B------:R-:W-:Y:S02]  /*d620*/  DMUL R12, R20, R20 ;  /* 0x00000014140c7228 */ /* 0x000fe40000000000 */
[----:B------:R-:W-:Y:S02]  /*d630*/  DADD R38, R38, -R16 ;  /* 0x0000000026267229 */ /* 0x000fe40000000810 */
[----:B------:R-:W-:Y:S02]  /*d640*/  DADD R20, R20, R20 ;  /* 0x0000000014147229 */ /* 0x000fe40000000014 */
[----:B------:R-:W-:-:S02]  /*d650*/  DADD R22, R16, R16 ;  /* 0x0000000010167229 */ /* 0x000fc40000000010 */
[----:B------:R-:W-:Y:S02]  /*d660*/  DMUL R6, R16, R18 ;  /* 0x0000001210067228 */ /* 0x000fe40000000000 */
[----:B------:R-:W-:Y:S02]  /*d670*/  DMUL R14, R36, R14 ;  /* 0x0000000e240e7228 */ /* 0x000fe40000000000 */
[----:B------:R-:W-:Y:S02]  /*d680*/  DMUL R18, R38, R18 ;  /* 0x0000001226127228 */ /* 0x000fe40000000000 */
[----:B------:R-:W-:Y:S02]  /*d690*/  DMUL R20, R36, R20 ;  /* 0x0000001424147228 */ /* 0x000fe40000000000 */
[----:B------:R-:W-:Y:S02]  /*d6a0*/  DMUL R22, R38, R22 ;  /* 0x0000001626167228 */ /* 0x000fe40000000000 */
[----:B------:R-:W-:-:S02]  /*d6b0*/  DMUL R16, R16, R16 ;  /* 0x0000001010107228 */ /* 0x000fc40000000000 */
[----:B------:R-:W-:Y:S02]  /*d6c0*/  DMUL R36, R36, R36 ;  /* 0x0000002424247228 */ /* 0x000fe40000000000 */
[----:B------:R-:W-:-:S11]  /*d6d0*/  DMUL R38, R38, R38 ;  /* 0x0000002626267228 */ /* 0x000fd60000000000 */
.L_x_136:
[----:B------:R-:W-:-:S06]  /*d6e0*/  DSETP.GEU.AND P0, PT, R32, R46, PT ;  /* 0x0000002e2000722a */ /* 0x000fcc0003f0e000 */
[----:B------:R-:W-:Y:S02]  /*d6f0*/  FSEL R2, R46, R32, P0 ;  /* 0x000000202e027208 */ /* 0x000fe40000000000 */
[----:B------:R-:W-:Y:S02]  /*d700*/  FSEL R3, R47, R33, P0 ;  /* 0x000000212f037208 */ /* 0x000fe40000000000 */
[----:B------:R-:W-:Y:S02]  /*d710*/  FSEL R33, R33, R47, P0 ;  /* 0x0000002f21217208 */ /* 0x000fe40000000000 */
[----:B------:R-:W-:Y:S02]  /*d720*/  FSEL R32, R32, R46, P0 ;  /* 0x0000002e20207208 */ /* 0x000fe40000000000 */
[C-C-:B------:R-:W-:Y:S02]  /*d730*/  DSETP.GEU.AND P1, PT, R2.reuse, R44.reuse, PT ;  /* 0x0000002c0200722a */ /* 0x140fe40003f2e000 */
[----:B------:R-:W-:-:S04]  /*d740*/  DSETP.GEU.AND P0, PT, R2, R44, P0 ;  /* 0x0000002c0200722a */ /* 0x000fc8000070e000 */
[----:B------:R-:W-:Y:S02]  /*d750*/  FSEL R48, R44, R2, P1 ;  /* 0x000000022c307208 */ /* 0x000fe40000800000 */
[----:B------:R-:W-:Y:S02]  /*d760*/  FSEL R49, R45, R3, P1 ;  /* 0x000000032d317208 */ /* 0x000fe40000800000 */
[----:B------:R-:W-:Y:S02]  /*d770*/  FSEL R40, R2, R44, P1 ;  /* 0x0000002c02287208 */ /* 0x000fe40000800000 */
[----:B------:R-:W-:Y:S02]  /*d780*/  FSEL R3, R3, R45, P1 ;  /* 0x0000002d03037208 */ /* 0x000fe40000800000 */
[----:B------:R-:W-:-:S06]  /*d790*/  DSETP.GEU.AND P2, PT, R48, R6, PT ;  /* 0x000000063000722a */ /* 0x000fcc0003f4e000 */
[----:B------:R-:W-:Y:S02]  /*d7a0*/  FSEL R34, R6, R48, P2 ;  /* 0x0000003006227208 */ /* 0x000fe40001000000 */
[----:B------:R-:W-:-:S06]  /*d7b0*/  FSEL R35, R7, R49, P2 ;  /* 0x0000003107237208 */ /* 0x000fcc0001000000 */
[----:B------:R-:W-:-:S06]  /*d7c0*/  DSETP.GEU.AND P4, PT, R34, R12, PT ;  /* 0x0000000c2200722a */ /* 0x000fcc0003f8e000 */
[----:B------:R-:W-:Y:S01]  /*d7d0*/  FSEL R45, R13, R35, P4 ;  /* 0x000000230d2d7208 */ /* 0x000fe20002000000 */
[----:B------:R-:W-:Y:S01]  /*d7e0*/  DSETP.GEU.AND P1, PT, R48, R6, P4 ;  /* 0x000000063000722a */ /* 0x000fe2000272e000 */
[----:B------:R-:W-:Y:S02]  /*d7f0*/  FSEL R44, R12, R34, P4 ;  /* 0x000000220c2c7208 */ /* 0x000fe40002000000 */
[----:B------:R-:W-:Y:S02]  /*d800*/  FSEL R13, R35, R13, P4 ;  /* 0x0000000d230d7208 */ /* 0x000fe40002000000 */
[----:B------:R-:W-:Y:S02]  /*d810*/  FSEL R12, R34, R12, P4 ;  /* 0x0000000c220c7208 */ /* 0x000fe40002000000 */
[----:B------:R-:W-:Y:S01]  /*d820*/  DSETP.GEU.AND P3, PT, R44, R16, PT ;  /* 0x000000102c00722a */ /* 0x000fe20003f6e000 */
[----:B------:R-:W-:Y:S02]  /*d830*/  FSEL R6, R48, R6, P2 ;  /* 0x0000000630067208 */ /* 0x000fe40001000000 */
[----:B------:R-:W-:-:S03]  /*d840*/  FSEL R7, R49, R7, P2 ;  /* 0x0000000731077208 */ /* 0x000fc60001000000 */
        /* <DEDUP_REMOVED lines=8> */
[C-C-:B------:R-:W-:Y:S01]  /*d8d0*/  DSETP.GEU.AND P5, PT, R34.reuse, R18.reuse, PT ;  /* 0x000000122200722a */ /* 0x140fe20003fae000 */
[----:B------:R-:W-:Y:S01]  /*d8e0*/  FSEL R15, R47, R15, P6 ;  /* 0x0000000f2f0f7208 */ /* 0x000fe20003000000 */
[----:B------:R-:W-:Y:S01]  /*d8f0*/  DSETP.GEU.AND P2, PT, R34, R18, P2 ;  /* 0x000000122200722a */ /* 0x000fe2000174e000 */
[----:B------:R-:W-:-:S03]  /*d900*/  FSEL R14, R46, R14, P6 ;  /* 0x0000000e2e0e7208 */ /* 0x000fc60003000000 */
        /* <DEDUP_REMOVED lines=14> */
[----:B------:R-:W-:Y:S01]  /*d9f0*/  FSEL R22, R46, R22, P3 ;  /* 0x000000162e167208 */ /* 0x000fe20001800000 */
[----:B------:R-:W-:Y:S01]  /*da00*/  IMAD.MOV.U32 R46, RZ, RZ, R40 ;  /* 0x000000ffff2e7224 */ /* 0x000fe200078e0028 */
[----:B------:R-:W-:Y:S01]  /*da10*/  FSEL R23, R47, R23, P3 ;  /* 0x000000172f177208 */ /* 0x000fe20001800000 */
[----:B------:R-:W-:Y:S01]  /*da20*/  IMAD.MOV.U32 R47, RZ, RZ, R3 ;  /* 0x000000ffff2f7224 */ /* 0x000fe200078e0003 */
[C-C-:B------:R-:W-:Y:S02]  /*da30*/  DSETP.GEU.AND P4, PT, R34.reuse, R36.reuse, PT ;  /* 0x000000242200722a */ /* 0x140fe40003f8e000 */
[----:B------:R-:W-:-:S04]  /*da40*/  DSETP.GEU.AND P2, PT, R34, R36, P2 ;  /* 0x000000242200722a */ /* 0x000fc8000174e000 */
[----:B------:R-:W-:Y:S02]  /*da50*/  FSEL R44, R36, R34, P4 ;  /* 0x00000022242c7208 */ /* 0x000fe40002000000 */
[----:B------:R-:W-:Y:S02]  /*da60*/  FSEL R45, R37, R35, P4 ;  /* 0x00000023252d7208 */ /* 0x000fe40002000000 */
[----:B------:R-:W-:Y:S02]  /*da70*/  FSEL R2, R34, R36, P4 ;  /* 0x0000002422027208 */ /* 0x000fe40002000000 */
[----:B------:R-:W-:Y:S02]  /*da80*/  FSEL R41, R35, R37, P4 ;  /* 0x0000002523297208 */ /* 0x000fe40002000000 */
[C-C-:B------:R-:W-:Y:S02]  /*da90*/  DSETP.GEU.AND P2, PT, R44.reuse, R38.reuse, P2 ;  /* 0x000000262c00722a */ /* 0x140fe4000174e000 */
[----:B------:R-:W-:-:S04]  /*daa0*/  DSETP.GEU.AND P5, PT, R44, R38, PT ;  /* 0x000000262c00722a */ /* 0x000fc80003fae000 */
[----:B------:R-:W-:Y:S02]  /*dab0*/  PLOP3.LUT P0, PT, P0, P2, P1, 0x80, 0x0 ;  /* 0x000000000000781c */ /* 0x000fe40000705010 */
[----:B------:R-:W-:Y:S02]  /*dac0*/  FSEL R34, R38, R44, P5 ;  /* 0x0000002c26227208 */ /* 0x000fe40002800000 */
[----:B------:R-:W-:Y:S01]  /*dad0*/  FSEL R36, R44, R38, P5 ;  /* 0x000000262c247208 */ /* 0x000fe20002800000 */
[----:B------:R-:W-:Y:S01]  /*dae0*/  IMAD.MOV.U32 R44, RZ, RZ, R6 ;  /* 0x000000ffff2c7224 */ /* 0x000fe200078e0006 */
[----:B------:R-:W-:Y:S01]  /*daf0*/  FSEL R35, R39, R45, P5 ;  /* 0x0000002d27237208 */ /* 0x000fe20002800000 */
[----:B------:R-:W-:Y:S01]  /*db00*/  IMAD.MOV.U32 R6, RZ, RZ, R12 ;  /* 0x000000ffff067224 */ /* 0x000fe200078e000c */
[----:B------:R-:W-:Y:S01]  /*db10*/  FSEL R37, R45, R39, P5 ;  /* 0x000000272d257208 */ /* 0x000fe20002800000 */
[----:B------:R-:W-:Y:S02]  /*db20*/  IMAD.MOV.U32 R45, RZ, RZ, R7 ;  /* 0x000000ffff2d7224 */ /* 0x000fe400078e0007 */
[----:B------:R-:W-:-:S02]  /*db30*/  IMAD.MOV.U32 R7, RZ, RZ, R13 ;  /* 0x000000ffff077224 */ /* 0x000fc400078e000d */
[----:B------:R-:W-:Y:S02]  /*db40*/  IMAD.MOV.U32 R12, RZ, RZ, R16 ;  /* 0x000000ffff0c7224 */ /* 0x000fe400078e0010 */
[----:B------:R-:W-:Y:S02]  /*db50*/  IMAD.MOV.U32 R13, RZ, RZ, R17 ;  /* 0x000000ffff0d7224 */ /* 0x000fe400078e0011 */
[----:B------:R-:W-:Y:S02]  /*db60*/  IMAD.MOV.U32 R16, RZ, RZ, R14 ;  /* 0x000000ffff107224 */ /* 0x000fe400078e000e */
[----:B------:R-:W-:Y:S02]  /*db70*/  IMAD.MOV.U32 R17, RZ, RZ, R15 ;  /* 0x000000ffff117224 */ /* 0x000fe400078e000f */
        /* <DEDUP_REMOVED lines=9> */
[----:B------:R-:W-:Y:S01]  /*dc10*/  IMAD.MOV.U32 R23, RZ, RZ, R41 ;  /* 0x000000ffff177224 */ /* 0x000fe200078e0029 */
[----:B------:R-:W-:Y:S06]  /*dc20*/  @!P0 BRA `(.L_x_136) ;  /* 0xfffffff800ac8947 */ /* 0x000fec000383ffff */
[----:B------:R-:W-:Y:S05]  /*dc30*/  BSYNC.RECONVERGENT B1 ;  /* 0x0000000000017941 */ /* 0x000fea0003800200 */
.L_x_135:
[----:B------:R-:W-:Y:S01]  /*dc40*/  DADD R32, R32, -1 ;  /* 0xbff0000020207429 */ /* 0x000fe20000000000 */
[----:B------:R-:W-:Y:S07]  /*dc50*/  BSSY.RECONVERGENT B2, `(.L_x_137) ;  /* 0x0000095000027945 */ /* 0x000fee0003800200 */
[----:B------:R-:W-:-:S08]  /*dc60*/  DADD R32, R46, R32 ;  /* 0x000000002e207229 */ /* 0x000fd00000000020 */
        /* <DEDUP_REMOVED lines=9> */
[----:B------:R-:W-:-:S10]  /*dd00*/  DADD R2, R34, R2 ;  /* 0x0000000022027229 */ /* 0x000fd40000000002 */
        /* <DEDUP_REMOVED lines=23> */
.L_x_140:
[----:B------:R-:W-:Y:S05]  /*de80*/  BSYNC.RECONVERGENT B3 ;  /* 0x0000000000037941 */ /* 0x000fea0003800200 */
.L_x_139:
        /* <DEDUP_REMOVED lines=30> */
.L_x_138:
        /* <DEDUP_REMOVED lines=77> */
.L_x_142:
[----:B------:R-:W-:Y:S01]  /*e540*/  IMAD.MOV.U32 R2, RZ, RZ, 0x0 ;  /* 0x00000000ff027424 */ /* 0x000fe200078e00ff */
[----:B------:R-:W-:Y:S01]  /*e550*/  LOP3.LUT P0, RZ, R13, 0x7fffffff, RZ, 0xc0, !PT ;  /* 0x7fffffff0dff7812 */ /* 0x000fe2000780c0ff */
[----:B------:R-:W-:-:S06]  /*e560*/  IMAD.MOV.U32 R3, RZ, RZ, 0x7ff00000 ;  /* 0x7ff00000ff037424 */ /* 0x000fcc00078e00ff */
[----:B------:R-:W-:-:S10]  /*e570*/  DFMA R2, R12, R2, +INF ;  /* 0x7ff000000c02742b */ /* 0x000fd40000000002 */
[----:B------:R-:W-:Y:S02]  /*e580*/  FSEL R2, R2, RZ, P0 ;  /* 0x000000ff02027208 */ /* 0x000fe40000000000 */
[----:B------:R-:W-:-:S07]  /*e590*/  FSEL R3, R3, -QNAN , P0 ;  /* 0xfff0000003037808 */ /* 0x000fce0000000000 */
.L_x_141:
[----:B------:R-:W-:Y:S05]  /*e5a0*/  BSYNC.RECONVERGENT B2 ;  /* 0x0000000000027941 */ /* 0x000fea0003800200 */
.L_x_137:
[----:B------:R-:W-:Y:S01]  /*e5b0*/  DADD R14, -RZ, |R4| ;  /* 0x00000000ff0e7229 */ /* 0x000fe20000000504 */
[----:B------:R-:W-:Y:S01]  /*e5c0*/  IMAD.MOV.U32 R6, RZ, RZ, 0x1 ;  /* 0x00000001ff067424 */ /* 0x000fe200078e00ff */
[----:B------:R-:W-:Y:S01]  /*e5d0*/  DADD R18, -RZ, |R42| ;  /* 0x00000000ff127229 */ /* 0x000fe2000000052a */
[----:B------:R-:W-:Y:S01]  /*e5e0*/  BSSY.RECONVERGENT B2, `(.L_x_143) ;  /* 0x0000017000027945 */ /* 0x000fe20003800200 */
[----:B------:R-:W-:-:S08]  /*e5f0*/  DSETP.GEU.AND P4, PT, |R42|, |R4|, PT ;  /* 0x400000042a00722a */ /* 0x000fd00003f8e200 */
[----:B------:R-:W-:Y:S02]  /*e600*/  FSEL R17, R15, R19, !P4 ;  /* 0x000000130f117208 */ /* 0x000fe40006000000 */
[----:B------:R-:W-:Y:S02]  /*e610*/  FSEL R16, R14, R18, !P4 ;  /* 0x000000120e107208 */ /* 0x000fe40006000000 */
[----:B------:R-:W0:Y:S01]  /*e620*/  MUFU.RCP64H R7, R17 ;  /* 0x0000001100077308 */ /* 0x000e220000001800 */
[----:B------:R-:W-:Y:S02]  /*e630*/  FSEL R18, R18, R14, !P4 ;  /* 0x0000000e12127208 */ /* 0x000fe40006000000 */
[----:B------:R-:W-:-:S04]  /*e640*/  FSEL R19, R19, R15, !P4 ;  /* 0x0000000f13137208 */ /* 0x000fc80006000000 */
        /* <DEDUP_REMOVED lines=16> */
.L_x_144:
[----:B------:R-:W-:Y:S05]  /*e750*/  BSYNC.RECONVERGENT B2 ;  /* 0x0000000000027941 */ /* 0x000fea0003800200 */
.L_x_143:
        /* <DEDUP_REMOVED lines=12> */
[----:B------:R-:W-:-:S05]  /*e820*/  @!P4 PLOP3.LUT P0, PT, P1, PT, PT, 0x80, 0x8 ;  /* 0x000000000008c81c */ /* 0x000fca0000f0f070 */
        /* <DEDUP_REMOVED lines=52> */
[----:B------:R-:W-:-:S08]  /*eb70*/  DFMA R14, R14, R6, R6 ;  /* 0x000000060e0e722b */ /* 0x000fd00000000006 */
[----:B------:R-:W-:Y:S02]  /*eb80*/  @!P4 DADD R6, -RZ, -R14 ;  /* 0x00000000ff06c229 */ /* 0x000fe4000000090e */
[----:B------:R-:W-:-:S08]  /*eb90*/  @P4 DADD R12, -R14, R12 ;  /* 0x000000000e0c4229 */ /* 0x000fd0000000010c */
[----:B------:R-:W-:Y:S02]  /*eba0*/  @!P4 FSEL R6, R14, R6, !P0 ;  /* 0x000000060e06c208 */ /* 0x000fe40004000000 */
[----:B------:R-:W-:Y:S02]  /*ebb0*/  @!P4 FSEL R7, R15, R7, !P0 ;  /* 0x000000070f07c208 */ /* 0x000fe40004000000 */
[----:B------:R-:W-:Y:S01]  /*ebc0*/  @P4 PLOP3.LUT P0, PT, P1, PT, PT, 0x80, 0x8 ;  /* 0x000000000008481c */ /* 0x000fe20000f0f070 */
[C-C-:B------:R-:W-:Y:S02]  /*ebd0*/  DSETP.NEU.AND P1, PT, |R42|.reuse, |R4|.reuse, PT ;  /* 0x400000042a00722a */ /* 0x140fe40003f2d200 */
[----:B------:R-:W-:Y:S02]  /*ebe0*/  DADD R42, |R42|, |R4| ;  /* 0x000000002a2a7229 */ /* 0x000fe40000000604 */
[----:B------:R-:W-:Y:S01]  /*ebf0*/  @!P4 DADD R6, R6, R16 ;  /* 0x000000000606c229 */ /* 0x000fe20000000010 */
[----:B------:R-:W-:-:S02]  /*ec00*/  IMAD.MOV.U32 R4, RZ, RZ, 0x7f3321d2 ;  /* 0x7f3321d2ff047424 */ /* 0x000fc400078e00ff */
[----:B------:R-:W-:-:S03]  /*ec10*/  IMAD.MOV.U32 R16, RZ, RZ, 0x4002d97c ;  /* 0x4002d97cff107424 */ /* 0x000fc600078e00ff */
[----:B------:R-:W-:Y:S02]  /*ec20*/  @P4 FSEL R7, R13, R15, !P0 ;  /* 0x0000000f0d074208 */ /* 0x000fe40004000000 */
[----:B------:R-:W-:Y:S02]  /*ec30*/  FSEL R15, R16, 1.8213495016098022461, !P0 ;  /* 0x3fe921fb100f7808 */ /* 0x000fe40004000000 */
[----:B------:R-:W-:Y:S02]  /*ec40*/  FSEL R13, R4, 3.37028055040000000000e+12, !P0 ;  /* 0x54442d18040d7808 */ /* 0x000fe40004000000 */
[----:B------:R-:W-:Y:S01]  /*ec50*/  @P4 FSEL R6, R12, R14, !P0 ;  /* 0x0000000e0c064208 */ /* 0x000fe20004000000 */
[----:B------:R-:W-:Y:S01]  /*ec60*/  DSETP.NAN.AND P0, PT, R42, R42, PT ;  /* 0x0000002a2a00722a */ /* 0x000fe20003f08000 */
[----:B------:R-:W-:Y:S02]  /*ec70*/  FSEL R4, R15, R7, !P1 ;  /* 0x000000070f047208 */ /* 0x000fe40004800000 */
[----:B------:R-:W-:-:S02]  /*ec80*/  FSEL R7, R13, R6, !P1 ;  /* 0x000000060d077208 */ /* 0x000fc40004800000 */
[----:B------:R-:W-:Y:S02]  /*ec90*/  LOP3.LUT R5, R4, 0x80000000, R5, 0xb8, !PT ;  /* 0x8000000004057812 */ /* 0x000fe400078eb805 */
[----:B------:R-:W-:Y:S02]  /*eca0*/  FSEL R2, R42, R7, P0 ;  /* 0x000000072a027208 */ /* 0x000fe40000000000 */
[----:B------:R-:W-:-:S07]  /*ecb0*/  FSEL R3, R43, R5, P0 ;  /* 0x000000052b037208 */ /* 0x000fce0000000000 */
.L_x_95:
[----:B------:R-:W-:Y:S05]  /*ecc0*/  BSYNC.RECONVERGENT B0 ;  /* 0x0000000000007941 */ /* 0x000fea0003800200 */
.L_x_88:
[----:B------:R-:W-:Y:S01]  /*ecd0*/  DADD R2, R2, R2 ;  /* 0x0000000002027229 */ /* 0x000fe20000000002 */
[----:B------:R-:W-:Y:S01]  /*ece0*/  BSSY.RECONVERGENT B0, `(.L_x_145) ;  /* 0x000024a000007945 */ /* 0x000fe20003800200 */
[----:B------:R-:W-:-:S08]  /*ecf0*/  DADD R32, R32, R32 ;  /* 0x0000000020207229 */ /* 0x000fd00000000020 */
[----:B------:R-:W-:-:S04]  /*ed00*/  LOP3.LUT R5, R3, 0x7fffffff, RZ, 0xc0, !PT ;  /* 0x7fffffff03057812 */ /* 0x000fc800078ec0ff */
[----:B------:R-:W-:-:S13]  /*ed10*/  LOP3.LUT P0, RZ, R5, R2, RZ, 0xfc, !PT ;  /* 0x0000000205ff7212 */ /* 0x000fda000780fcff */
        /* <DEDUP_REMOVED lines=61> */
.L_x_146:
        /* <DEDUP_REMOVED lines=31> */
.L_x_152:
[----:B------:R-:W-:Y:S05]  /*f2e0*/  BSYNC.RECONVERGENT B4 ;  /* 0x0000000000047941 */ /* 0x000fea0003800200 */
.L_x_151:
[----:B------:R-:W-:-:S07]  /*f2f0*/  VIADD R22, R13, 0x1 ;  /* 0x000000010d167836 */ /* 0x000fce0000000000 */
.L_x_150:
[----:B------:R-:W-:Y:S05]  /*f300*/  BSYNC.RECONVERGENT B3 ;  /* 0x0000000000037941 */ /* 0x000fea0003800200 */
.L_x_149:
        /* <DEDUP_REMOVED lines=57> */
.L_x_154:
[----:B------:R-:W-:Y:S05]  /*f6a0*/  BSYNC.RECONVERGENT B3 ;  /* 0x0000000000037941 */ /* 0x000fea0003800200 */
.L_x_153:
        /* <DEDUP_REMOVED lines=30> */
.L_x_148:
        /* <DEDUP_REMOVED lines=15> */
.L_x_155:
        /* <DEDUP_REMOVED lines=65> */
.L_x_158:
[----:B------:R-:W-:Y:S05]  /*fd90*/  BSYNC.RECONVERGENT B1 ;  /* 0x0000000000017941 */ /* 0x000fea0003800200 */
.L_x_157:
        /* <DEDUP_REMOVED lines=40> */
.L_x_162:
[----:B------:R-:W-:Y:S05]  /*10020*/  BSYNC.RECONVERGENT B4 ;  /* 0x0000000000047941 */ /* 0x000fea0003800200 */
.L_x_161:
[----:B------:R-:W-:-:S07]  /*10030*/  VIADD R20, R13, 0x1 ;  /* 0x000000010d147836 */ /* 0x000fce0000000000 */
.L_x_160:
[----:B------:R-:W-:Y:S05]  /*10040*/  BSYNC.RECONVERGENT B3 ;  /* 0x0000000000037941 */ /* 0x000fea0003800200 */
.L_x_159:
        /* <DEDUP_REMOVED lines=59> */
.L_x_164:
[----:B------:R-:W-:Y:S05]  /*10400*/  BSYNC.RECONVERGENT B3 ;  /* 0x0000000000037941 */ /* 0x000fea0003800200 */
.L_x_163:
        /* <DEDUP_REMOVED lines=35> */
.L_x_156:
        /* <DEDUP_REMOVED lines=61> */
.L_x_166:
[----:B------:R-:W-:Y:S05]  /*10a10*/  BSYNC.RECONVERGENT B1 ;  /* 0x0000000000017941 */ /* 0x000fea0003800200 */
.L_x_165:
        /* <DEDUP_REMOVED lines=26> */
.L_x_170:
[----:B------:R-:W-:Y:S05]  /*10bc0*/  BSYNC.RECONVERGENT B4 ;  /* 0x0000000000047941 */ /* 0x000fea0003800200 */
.L_x_169:
[----:B------:R-:W-:-:S07]  /*10bd0*/  VIADD R22, R13, 0x1 ;  /* 0x000000010d167836 */ /* 0x000fce0000000000 */
.L_x_168:
[----:B------:R-:W-:Y:S05]  /*10be0*/  BSYNC.RECONVERGENT B3 ;  /* 0x0000000000037941 */ /* 0x000fea0003800200 */
.L_x_167:
        /* <DEDUP_REMOVED lines=57> */
.L_x_172:
[----:B------:R-:W-:Y:S05]  /*10f80*/  BSYNC.RECONVERGENT B3 ;  /* 0x0000000000037941 */ /* 0x000fea0003800200 */
.L_x_171:
        /* <DEDUP_REMOVED lines=31> */
.L_x_147:
[----:B------:R-:W-:Y:S05]  /*11180*/  BSYNC.RECONVERGENT B0 ;  /* 0x0000000000007941 */ /* 0x000fea0003800200 */
.L_x_145:
[----:B------:R-:W-:Y:S01]  /*11190*/  DADD R16, |R40|, |R2| ;  /* 0x0000000028107229 */ /* 0x000fe20000000602 */
[----:B------:R-:W-:Y:S05]  /*111a0*/  BSSY.RECONVERGENT B0, `(.L_x_173) ;  /* 0x000000e000007945 */ /* 0x000fea0003800200 */
        /* <DEDUP_REMOVED lines=13> */
.L_x_174:
[----:B------:R-:W-:Y:S05]  /*11280*/  BSYNC.RECONVERGENT B0 ;  /* 0x0000000000007941 */ /* 0x000fea0003800200 */
.L_x_173:
[C---:B------:R-:W-:Y:S01]  /*11290*/  DMUL R2, R18.reuse, R2 ;  /* 0x0000000212027228 */ /* 0x040fe20000000000 */
[----:B------:R-:W-:Y:S01]  /*112a0*/  BSSY.RECONVERGENT B0, `(.L_x_175) ;  /* 0x0000015000007945 */ /* 0x000fe20003800200 */
[----:B------:R-:W-:Y:S02]  /*112b0*/  DMUL R40, R18, R40 ;  /* 0x0000002812287228 */ /* 0x000fe40000000000 */
[----:B------:R-:W-:-:S04]  /*112c0*/  DADD R6, R28, R28 ;  /* 0x000000001c067229 */ /* 0x000fc8000000001c */
[----:B------:R-:W-:-:S04]  /*112d0*/  DMUL R16, R2, R2 ;  /* 0x0000000202107228 */ /* 0x000fc80000000000 */
[----:B------:R-:W-:-:S04]  /*112e0*/  DMUL R6, R6, R18 ;  /* 0x0000001206067228 */ /* 0x000fc80000000000 */
[----:B------:R-:W-:-:S06]  /*112f0*/  DFMA R16, R40, R40, R16 ;  /* 0x000000282810722b */ /* 0x000fcc0000000010 */
[----:B------:R-:W0:Y:S04]  /*11300*/  MUFU.RCP64H R13, R17 ;  /* 0x00000011000d7308 */ /* 0x000e280000001800 */
[----:B------:R-:W-:-:S05]  /*11310*/  VIADD R12, R17, 0x300402 ;  /* 0x00300402110c7836 */ /* 0x000fca0000000000 */
[----:B------:R-:W-:Y:S01]  /*11320*/  FSETP.GEU.AND P0, PT, |R12|, 5.8789094863358348022e-39, PT ;  /* 0x004004020c00780b */ /* 0x000fe20003f0e200 */
[----:B0-----:R-:W-:-:S08]  /*11330*/  DFMA R4, -R16, R12, 1 ;  /* 0x3ff000001004742b */ /* 0x001fd0000000010c */
[----:B------:R-:W-:-:S08]  /*11340*/  DFMA R4, R4, R4, R4 ;  /* 0x000000040404722b */ /* 0x000fd00000000004 */
[----:B------:R-:W-:Y:S02]  /*11350*/  DFMA R14, R12, R4, R12 ;  /* 0x000000040c0e722b */ /* 0x000fe4000000000c */
[----:B------:R-:W-:-:S06]  /*11360*/  DADD R4, R30, R30 ;  /* 0x000000001e047229 */ /* 0x000fcc000000001e */
[----:B------:R-:W-:Y:S02]  /*11370*/  DFMA R20, -R16, R14, 1 ;  /* 0x3ff000001014742b */ /* 0x000fe4000000010e */
[----:B------:R-:W-:-:S06]  /*11380*/  DMUL R4, R4, R18 ;  /* 0x0000001204047228 */ /* 0x000fcc0000000000 */
[----:B------:R-:W-:Y:S01]  /*11390*/  DFMA R18, R14, R20, R14 ;  /* 0x000000140e12722b */ /* 0x000fe2000000000e */
[----:B------:R-:W-:Y:S10]  /*113a0*/  @P0 BRA `(.L_x_176) ;  /* 0x0000000000100947 */ /* 0x000ff40003800000 */
[----:B------:R-:W-:Y:S02]  /*113b0*/  LOP3.LUT R14, R17, 0x7fffffff, RZ, 0xc0, !PT ;  /* 0x7fffffff110e7812 */ /* 0x000fe400078ec0ff */
[----:B------:R-:W-:-:S03]  /*113c0*/  MOV R12, 0x113f0 ;  /* 0x000113f0000c7802 */ /* 0x000fc60000000f00 */
[----:B------:R-:W-:-:S07]  /*113d0*/  VIADD R14, R14, 0xfff00000 ;  /* 0xfff000000e0e7836 */ /* 0x000fce0000000000 */
[----:B------:R-:W-:Y:S05]  /*113e0*/  CALL.REL.NOINC `($__internal_0_$__cuda_sm20_dblrcp_rn_slowpath_v3) ;  /* 0x0000000800dc7944 */ /* 0x000fea0003c00000 */
.L_x_176:
[----:B------:R-:W-:Y:S05]  /*113f0*/  BSYNC.RECONVERGENT B0 ;  /* 0x0000000000007941 */ /* 0x000fea0003800200 */
.L_x_175:
[-C--:B------:R-:W-:Y:S01]  /*11400*/  DMUL R12, R6, R2.reuse ;  /* 0x00000002060c7228 */ /* 0x080fe20000000000 */
[----:B------:R-:W-:Y:S01]  /*11410*/  BSSY.RECONVERGENT B0, `(.L_x_177) ;  /* 0x0000034000007945 */ /* 0x000fe20003800200 */
[----:B------:R-:W-:-:S06]  /*11420*/  DMUL R2, R4, R2 ;  /* 0x0000000204027228 */ /* 0x000fcc0000000000 */
[-C--:B------:R-:W-:Y:S02]  /*11430*/  DFMA R12, R4, R40.reuse, -R12 ;  /* 0x00000028040c722b */ /* 0x080fe4000000080c */
[----:B------:R-:W-:-:S06]  /*11440*/  DFMA R4, R6, R40, R2 ;  /* 0x000000280604722b */ /* 0x000fcc0000000002 */
[-C--:B------:R-:W-:Y:S02]  /*11450*/  DMUL R2, R12, R18.reuse ;  /* 0x000000120c027228 */ /* 0x080fe40000000000 */
[----:B------:R-:W-:-:S06]  /*11460*/  DMUL R4, R4, R18 ;  /* 0x0000001204047228 */ /* 0x000fcc0000000000 */
[----:B------:R-:W-:Y:S02]  /*11470*/  DSETP.NEU.AND P0, PT, R2, RZ, PT ;  /* 0x000000ff0200722a */ /* 0x000fe40003f0d000 */
[----:B------:R-:W-:-:S14]  /*11480*/  DSETP.EQ.AND P1, PT, R4, RZ, PT ;  /* 0x000000ff0400722a */ /* 0x000fdc0003f22000 */
[----:B------:R-:W-:Y:S05]  /*11490*/  @!P0 BRA P1, `(.L_x_178) ;  /* 0x0000000000ac8947 */ /* 0x000fea0000800000 */
        /* <DEDUP_REMOVED lines=15> */
.L_x_180:
[----:B------:R-:W-:Y:S05]  /*11590*/  BSYNC.RECONVERGENT B1 ;  /* 0x0000000000017941 */ /* 0x000fea0003800200 */
.L_x_179:
[-C--:B------:R-:W-:Y:S01]  /*115a0*/  DMUL R2, R2, R18.reuse ;  /* 0x0000001202027228 */ /* 0x080fe20000000000 */
[----:B------:R-:W-:Y:S01]  /*115b0*/  BSSY.RECONVERGENT B1, `(.L_x_181) ;  /* 0x0000013000017945 */ /* 0x000fe20003800200 */
[-C--:B------:R-:W-:Y:S02]  /*115c0*/  DMUL R4, R4, R18.reuse ;  /* 0x0000001204047228 */ /* 0x080fe40000000000 */
[-C--:B------:R-:W-:Y:S02]  /*115d0*/  DMUL R8, R8, R18.reuse ;  /* 0x0000001208087228 */ /* 0x080fe40000000000 */
[----:B------:R-:W-:Y:S02]  /*115e0*/  DMUL R10, R10, R18 ;  /* 0x000000120a0a7228 */ /* 0x000fe40000000000 */
[----:B------:R-:W-:-:S08]  /*115f0*/  DMUL R6, R2, R2 ;  /* 0x0000000202067228 */ /* 0x000fd00000000000 */
[----:B------:R-:W-:-:S06]  /*11600*/  DFMA R16, R4, R4, R6 ;  /* 0x000000040410722b */ /* 0x000fcc0000000006 */
        /* <DEDUP_REMOVED lines=13> */
.L_x_182:
[----:B------:R-:W-:Y:S05]  /*116e0*/  BSYNC.RECONVERGENT B1 ;  /* 0x0000000000017941 */ /* 0x000fea0003800200 */
.L_x_181:
[-C--:B------:R-:W-:Y:S02]  /*116f0*/  DMUL R6, R10, R2.reuse ;  /* 0x000000020a067228 */ /* 0x080fe40000000000 */
[----:B------:R-:W-:-:S06]  /*11700*/  DMUL R2, R8, R2 ;  /* 0x0000000208027228 */ /* 0x000fcc0000000000 */
[-C--:B------:R-:W-:Y:S02]  /*11710*/  DFMA R6, R8, R4.reuse, R6 ;  /* 0x000000040806722b */ /* 0x080fe40000000006 */
[----:B------:R-:W-:-:S06]  /*11720*/  DFMA R2, R10, R4, -R2 ;  /* 0x000000040a02722b */ /* 0x000fcc0000000802 */
[-C--:B------:R-:W-:Y:S02]  /*11730*/  DFMA R4, -R6, R18.reuse, R26 ;  /* 0x000000120604722b */ /* 0x080fe4000000011a */
[----:B------:R-:W-:-:S11]  /*11740*/  DFMA R2, -R2, R18, R24 ;  /* 0x000000120202722b */ /* 0x000fd60000000118 */
.L_x_178:
[----:B------:R-:W-:Y:S05]  /*11750*/  BSYNC.RECONVERGENT B0 ;  /* 0x0000000000007941 */ /* 0x000fea0003800200 */
.L_x_177:
[----:B------:R-:W-:Y:S02]  /*11760*/  IMAD.MOV.U32 R24, RZ, RZ, R2 ;  /* 0x000000ffff187224 */ /* 0x000fe400078e0002 */
[----:B------:R-:W-:Y:S02]  /*11770*/  IMAD.MOV.U32 R25, RZ, RZ, R3 ;  /* 0x000000ffff197224 */ /* 0x000fe400078e0003 */
[----:B------:R-:W-:Y:S02]  /*11780*/  IMAD.MOV.U32 R26, RZ, RZ, R4 ;  /* 0x000000ffff1a7224 */ /* 0x000fe400078e0004 */
[----:B------:R-:W-:Y:S01]  /*11790*/  IMAD.MOV.U32 R27, RZ, RZ, R5 ;  /* 0x000000ffff1b7224 */ /* 0x000fe200078e0005 */
[----:B------:R-:W-:Y:S06]  /*117a0*/  BRA.U UP0, `(.L_x_183) ;  /* 0xfffffee900687547 */ /* 0x000fec000b83ffff */
        /* <DEDUP_REMOVED lines=28> */
.L_x_185:
[----:B------:R-:W-:Y:S05]  /*11970*/  BSYNC.RECONVERGENT B0 ;  /* 0x0000000000007941 */ /* 0x000fea0003800200 */
.L_x_184:
        /* <DEDUP_REMOVED lines=11> */
[----:B------:R-:W-:Y:S01]  /*11a30*/  @P4 PLOP3.LUT P0, PT, P1, PT, PT, 0x80, 0x8 ;  /* 0x000000000008481c */ /* 0x000fe20000f0f070 */
        /* <DEDUP_REMOVED lines=54> */
[----:B------:R-:W-:Y:S02]  /*11da0*/  @P4 DADD R6, -RZ, -R12 ;  /* 0x00000000ff064229 */ /* 0x000fe4000000090c */
[----:B------:R-:W-:Y:S01]  /*11db0*/  @!P4 DADD R8, -R12, R14 ;  /* 0x000000000c08c229 */ /* 0x000fe2000000010e */
[----:B------:R-:W-:-:S07]  /*11dc0*/  @P2 IMAD.MOV.U32 R15, RZ, RZ, 0x4002d97c ;  /* 0x4002d97cff0f2424 */ /* 0x000fce00078e00ff */
[----:B------:R-:W-:Y:S02]  /*11dd0*/  @P4 FSEL R6, R12, R6, !P0 ;  /* 0x000000060c064208 */ /* 0x000fe40004000000 */
[----:B------:R-:W-:Y:S02]  /*11de0*/  @P4 FSEL R7, R13, R7, !P0 ;  /* 0x000000070d074208 */ /* 0x000fe40004000000 */
[----:B------:R-:W-:Y:S01]  /*11df0*/  @!P4 PLOP3.LUT P0, PT, P1, PT, PT, 0x80, 0x8 ;  /* 0x000000000008c81c */ /* 0x000fe20000f0f070 */
[----:B------:R-:W-:-:S03]  /*11e00*/  @P2 DSETP.NEU.AND P1, PT, |R4|, |R2|, PT ;  /* 0x400000020400222a */ /* 0x000fc60003f2d200 */
[----:B------:R-:W-:Y:S01]  /*11e10*/  @P4 DADD R6, R6, R10 ;  /* 0x0000000006064229 */ /* 0x000fe2000000000a */
[----:B------:R-:W-:Y:S01]  /*11e20*/  @P2 FSEL R15, R15, 1.8213495016098022461, !P0 ;  /* 0x3fe921fb0f0f2808 */ /* 0x000fe20004000000 */
[----:B------:R-:W0:Y:S04]  /*11e30*/  LDC.64 R10, c[0x0][0x380] ;  /* 0x0000e000ff0a7b82 */ /* 0x000e280000000a00 */
[----:B------:R-:W-:Y:S01]  /*11e40*/  @!P4 FSEL R7, R9, R13, !P0 ;  /* 0x0000000d0907c208 */ /* 0x000fe20004000000 */
[----:B------:R-:W-:Y:S01]  /*11e50*/  @P2 IMAD.MOV.U32 R13, RZ, RZ, 0x7f3321d2 ;  /* 0x7f3321d2ff0d2424 */ /* 0x000fe200078e00ff */
[----:B------:R-:W-:Y:S01]  /*11e60*/  @!P4 FSEL R6, R8, R12, !P0 ;  /* 0x0000000c0806c208 */ /* 0x000fe20004000000 */
[----:B------:R-:W-:Y:S01]  /*11e70*/  DADD R8, |R2|, |R4| ;  /* 0x0000000002087229 */ /* 0x000fe20000000604 */
[----:B------:R-:W-:-:S02]  /*11e80*/  @P2 FSEL R7, R15, R7, !P1 ;  /* 0x000000070f072208 */ /* 0x000fc40004800000 */
[----:B------:R-:W-:Y:S02]  /*11e90*/  @P2 FSEL R13, R13, 3.37028055040000000000e+12, !P0 ;  /* 0x54442d180d0d2808 */ /* 0x000fe40004000000 */
[----:B------:R-:W-:Y:S01]  /*11ea0*/  @!P2 FSEL R5, RZ, 2.1426990032196044922, P0 ;  /* 0x400921fbff05a808 */ /* 0x000fe20000000000 */
[----:B------:R-:W-:Y:S01]  /*11eb0*/  @P2 IMAD.MOV.U32 R5, RZ, RZ, R7 ;  /* 0x000000ffff052224 */ /* 0x000fe200078e0007 */
[----:B------:R-:W-:Y:S02]  /*11ec0*/  @P2 FSEL R2, R13, R6, !P1 ;  /* 0x000000060d022208 */ /* 0x000fe40004800000 */
[----:B------:R-:W-:Y:S01]  /*11ed0*/  @!P2 FSEL R4, RZ, 3.37028055040000000000e+12, P0 ;  /* 0x54442d18ff04a808 */ /* 0x000fe20000000000 */
[----:B------:R-:W-:Y:S01]  /*11ee0*/  DSETP.NAN.AND P0, PT, R8, R8, PT ;  /* 0x000000080800722a */ /* 0x000fe20003f08000 */
[----:B------:R-:W-:Y:S01]  /*11ef0*/  LOP3.LUT R3, R5, 0x80000000, R3, 0xb8, !PT ;  /* 0x8000000005037812 */ /* 0x000fe200078eb803 */
[----:B------:R-:W-:-:S04]  /*11f00*/  @P2 IMAD.MOV.U32 R4, RZ, RZ, R2 ;  /* 0x000000ffff042224 */ /* 0x000fc800078e0002 */
[----:B------:R-:W-:Y:S01]  /*11f10*/  FSEL R5, R9, R3, P0 ;  /* 0x0000000309057208 */ /* 0x000fe20000000000 */
[----:B0-----:R-:W-:Y:S01]  /*11f20*/  IMAD.WIDE R2, R0, 0x8, R10 ;  /* 0x0000000800027825 */ /* 0x001fe200078e020a */
[----:B------:R-:W-:-:S05]  /*11f30*/  FSEL R4, R8, R4, P0 ;  /* 0x0000000408047208 */ /* 0x000fca0000000000 */
[----:B------:R-:W-:Y:S01]  /*11f40*/  STG.E.64 desc[UR8][R2.64], R4 ;  /* 0x0000000402007986 */ /* 0x000fe2000c101b08 */
[----:B------:R-:W-:Y:S05]  /*11f50*/  EXIT ;  /* 0x000000000000794d */ /* 0x000fea0003800000 */
        .weak           $__internal_0_$__cuda_sm20_dblrcp_rn_slowpath_v3
        .type           $__internal_0_$__cuda_sm20_dblrcp_rn_slowpath_v3,@function
        .size           $__internal_0_$__cuda_sm20_dblrcp_rn_slowpath_v3,($__internal_1_$__cuda_sm20_div_rn_f64_full - $__internal_0_$__cuda_sm20_dblrcp_rn_slowpath_v3)
$__internal_0_$__cuda_sm20_dblrcp_rn_slowpath_v3:
[----:B------:R-:W-:Y:S01]  /*11f60*/  DSETP.GTU.AND P0, PT, |R16|, +INF , PT ;  /* 0x7ff000001000742a */ /* 0x000fe20003f0c200 */
[----:B------:R-:W-:-:S13]  /*11f70*/  BSSY.RECONVERGENT B2, `(.L_x_186) ;  /* 0x0000022000027945 */ /* 0x000fda0003800200 */
[----:B------:R-:W-:Y:S05]  /*11f80*/  @P0 BRA `(.L_x_187) ;  /* 0x0000000000780947 */ /* 0x000fea0003800000 */
[----:B------:R-:W-:-:S05]  /*11f90*/  LOP3.LUT R13, R17, 0x7fffffff, RZ, 0xc0, !PT ;  /* 0x7fffffff110d7812 */ /* 0x000fca00078ec0ff */
[----:B------:R-:W-:-:S05]  /*11fa0*/  VIADD R15, R13, 0xffffffff ;  /* 0xffffffff0d0f7836 */ /* 0x000fca0000000000 */
[----:B------:R-:W-:-:S13]  /*11fb0*/  ISETP.GE.U32.AND P0, PT, R15, 0x7fefffff, PT ;  /* 0x7fefffff0f00780c */ /* 0x000fda0003f06070 */
[----:B------:R-:W-:Y:S01]  /*11fc0*/  @P0 LOP3.LUT R19, R17, 0x7ff00000, RZ, 0x3c, !PT ;  /* 0x7ff0000011130812 */ /* 0x000fe200078e3cff */
[----:B------:R-:W-:Y:S01]  /*11fd0*/  @P0 IMAD.MOV.U32 R18, RZ, RZ, RZ ;  /* 0x000000ffff120224 */ /* 0x000fe200078e00ff */
[----:B------:R-:W-:Y:S06]  /*11fe0*/  @P0 BRA `(.L_x_188) ;  /* 0x0000000000680947 */ /* 0x000fec0003800000 */
[----:B------:R-:W-:-:S13]  /*11ff0*/  ISETP.GE.U32.AND P0, PT, R13, 0x1000001, PT ;  /* 0x010000010d00780c */ /* 0x000fda0003f06070 */
[----:B------:R-:W-:Y:S05]  /*12000*/  @!P0 BRA `(.L_x_189) ;  /* 0x0000000000348947 */ /* 0x000fea0003800000 */
[----:B------:R-:W-:Y:S02]  /*12010*/  VIADD R19, R17, 0xc0200000 ;  /* 0xc020000011137836 */ /* 0x000fe40000000000 */
[----:B------:R-:W-:Y:S02]  /*12020*/  IMAD.MOV.U32 R18, RZ, RZ, R16 ;  /* 0x000000ffff127224 */ /* 0x000fe400078e0010 */
[----:B------:R-:W0:Y:S04]  /*12030*/  MUFU.RCP64H R15, R19 ;  /* 0x00000013000f7308 */ /* 0x000e280000001800 */
[----:B0-----:R-:W-:-:S08]  /*12040*/  DFMA R20, -R18, R14, 1 ;  /* 0x3ff000001214742b */ /* 0x001fd0000000010e */
[----:B------:R-:W-:-:S08]  /*12050*/  DFMA R20, R20, R20, R20 ;  /* 0x000000141414722b */ /* 0x000fd00000000014 */
[----:B------:R-:W-:-:S08]  /*12060*/  DFMA R20, R14, R20, R14 ;  /* 0x000000140e14722b */ /* 0x000fd0000000000e */
[----:B------:R-:W-:-:S08]  /*12070*/  DFMA R14, -R18, R20, 1 ;  /* 0x3ff00000120e742b */ /* 0x000fd00000000114 */
[----:B------:R-:W-:-:S08]  /*12080*/  DFMA R14, R20, R14, R20 ;  /* 0x0000000e140e722b */ /* 0x000fd00000000014 */
[----:B------:R-:W-:-:S08]  /*12090*/  DMUL R14, R14, 2.2250738585072013831e-308 ;  /* 0x001000000e0e7828 */ /* 0x000fd00000000000 */
[----:B------:R-:W-:-:S08]  /*120a0*/  DFMA R16, -R16, R14, 1 ;  /* 0x3ff000001010742b */ /* 0x000fd0000000010e */
[----:B------:R-:W-:-:S08]  /*120b0*/  DFMA R16, R16, R16, R16 ;  /* 0x000000101010722b */ /* 0x000fd00000000010 */
[----:B------:R-:W-:Y:S01]  /*120c0*/  DFMA R18, R14, R16, R14 ;  /* 0x000000100e12722b */ /* 0x000fe2000000000e */
[----:B------:R-:W-:Y:S10]  /*120d0*/  BRA `(.L_x_188) ;  /* 0x00000000002c7947 */ /* 0x000ff40003800000 */
.L_x_189:
[----:B------:R-:W-:-:S06]  /*120e0*/  DMUL R16, R16, 8.11296384146066816958e+31 ;  /* 0x4690000010107828 */ /* 0x000fcc0000000000 */
[----:B------:R-:W0:Y:S02]  /*120f0*/  MUFU.RCP64H R15, R17 ;  /* 0x00000011000f7308 */ /* 0x000e240000001800 */
[----:B0-----:R-:W-:-:S08]  /*12100*/  DFMA R18, -R16, R14, 1 ;  /* 0x3ff000001012742b */ /* 0x001fd0000000010e */
[----:B------:R-:W-:-:S08]  /*12110*/  DFMA R18, R18, R18, R18 ;  /* 0x000000121212722b */ /* 0x000fd00000000012 */
[----:B------:R-:W-:-:S08]  /*12120*/  DFMA R18, R14, R18, R14 ;  /* 0x000000120e12722b */ /* 0x000fd0000000000e */
[----:B------:R-:W-:-:S08]  /*12130*/  DFMA R14, -R16, R18, 1 ;  /* 0x3ff00000100e742b */ /* 0x000fd00000000112 */
[----:B------:R-:W-:-:S08]  /*12140*/  DFMA R14, R18, R14, R18 ;  /* 0x0000000e120e722b */ /* 0x000fd00000000012 */
[----:B------:R-:W-:Y:S01]  /*12150*/  DMUL R18, R14, 8.11296384146066816958e+31 ;  /* 0x469000000e127828 */ /* 0x000fe20000000000 */
[----:B------:R-:W-:Y:S10]  /*12160*/  BRA `(.L_x_188) ;  /* 0x0000000000087947 */ /* 0x000ff40003800000 */
.L_x_187:
[----:B------:R-:W-:Y:S01]  /*12170*/  LOP3.LUT R19, R17, 0x80000, RZ, 0xfc, !PT ;  /* 0x0008000011137812 */ /* 0x000fe200078efcff */
[----:B------:R-:W-:-:S07]  /*12180*/  IMAD.MOV.U32 R18, RZ, RZ, R16 ;  /* 0x000000ffff127224 */ /* 0x000fce00078e0010 */
.L_x_188:
[----:B------:R-:W-:Y:S05]  /*12190*/  BSYNC.RECONVERGENT B2 ;  /* 0x0000000000027941 */ /* 0x000fea0003800200 */
.L_x_186:
[----:B------:R-:W-:-:S04]  /*121a0*/  IMAD.MOV.U32 R13, RZ, RZ, 0x0 ;  /* 0x00000000ff0d7424 */ /* 0x000fc800078e00ff */
[----:B------:R-:W-:Y:S05]  /*121b0*/  RET.REL.NODEC R12 `(_Z4calcPd) ;  /* 0xfffffedc0c907950 */ /* 0x000fea0003c3ffff */
        .weak           $__internal_1_$__cuda_sm20_div_rn_f64_full
        .type           $__internal_1_$__cuda_sm20_div_rn_f64_full,@function
        .size           $__internal_1_$__cuda_sm20_div_rn_f64_full,($_Z4calcPd$__internal_trig_reduction_slowpathd - $__internal_1_$__cuda_sm20_div_rn_f64_full)
$__internal_1_$__cuda_sm20_div_rn_f64_full:
[C---:B------:R-:W-:Y:S01]  /*121c0*/  FSETP.GEU.AND P0, PT, |R17|.reuse, 1.469367938527859385e-39, PT ;  /* 0x001000001100780b */ /* 0x040fe20003f0e200 */
[----:B------:R-:W-:Y:S01]  /*121d0*/  IMAD.MOV.U32 R35, RZ, RZ, R7 ;  /* 0x000000ffff237224 */ /* 0x000fe200078e0007 */
[C---:B------:R-:W-:Y:S01]  /*121e0*/  LOP3.LUT R18, R17.reuse, 0x800fffff, RZ, 0xc0, !PT ;  /* 0x800fffff11127812 */ /* 0x040fe200078ec0ff */
[----:B------:R-:W-:Y:S01]  /*121f0*/  IMAD.MOV.U32 R40, RZ, RZ, 0x1 ;  /* 0x00000001ff287424 */ /* 0x000fe200078e00ff */
[----:B------:R-:W-:Y:S01]  /*12200*/  LOP3.LUT R14, R17, 0x7ff00000, RZ, 0xc0, !PT ;  /* 0x7ff00000110e7812 */ /* 0x000fe200078ec0ff */
[----:B------:R-:W-:Y:S01]  /*12210*/  IMAD.MOV.U32 R34, RZ, RZ, R6 ;  /* 0x000000ffff227224 */ /* 0x000fe200078e0006 */
[----:B------:R-:W-:Y:S01]  /*12220*/  LOP3.LUT R19, R18, 0x3ff00000, RZ, 0xfc, !PT ;  /* 0x3ff0000012137812 */ /* 0x000fe200078efcff */
[----:B------:R-:W-:Y:S01]  /*12230*/  IMAD.MOV.U32 R18, RZ, RZ, R16 ;  /* 0x000000ffff127224 */ /* 0x000fe200078e0010 */
[C---:B------:R-:W-:Y:S01]  /*12240*/  FSETP.GEU.AND P1, PT, |R35|.reuse, 1.469367938527859385e-39, PT ;  /* 0x001000002300780b */ /* 0x040fe20003f2e200 */
[----:B------:R-:W-:Y:S01]  /*12250*/  BSSY.RECONVERGENT B1, `(.L_x_190) ;  /* 0x0000055000017945 */ /* 0x000fe20003800200 */
[----:B------:R-:W-:-:S03]  /*12260*/  LOP3.LUT R7, R35, 0x7ff00000, RZ, 0xc0, !PT ;  /* 0x7ff0000023077812 */ /* 0x000fc600078ec0ff */
[----:B------:R-:W-:Y:S01]  /*12270*/  @!P0 DMUL R18, R16, 8.98846567431157953865e+307 ;  /* 0x7fe0000010128828 */ /* 0x000fe20000000000 */
[----:B------:R-:W-:-:S05]  /*12280*/  ISETP.GE.U32.AND P3, PT, R7, R14, PT ;  /* 0x0000000e0700720c */ /* 0x000fca0003f66070 */
[----:B------:R-:W0:Y:S02]  /*12290*/  MUFU.RCP64H R41, R19 ;  /* 0x0000001300297308 */ /* 0x000e240000001800 */
[----:B------:R-:W-:Y:S01]  /*122a0*/  @!P1 LOP3.LUT R6, R17, 0x7ff00000, RZ, 0xc0, !PT ;  /* 0x7ff0000011069812 */ /* 0x000fe200078ec0ff */
[----:B------:R-:W-:Y:S01]  /*122b0*/  @!P1 IMAD.MOV.U32 R44, RZ, RZ, RZ ;  /* 0x000000ffff2c9224 */ /* 0x000fe200078e00ff */
[----:B------:R-:W-:Y:S02]  /*122c0*/  @!P0 LOP3.LUT R14, R19, 0x7ff00000, RZ, 0xc0, !PT ;  /* 0x7ff00000130e8812 */ /* 0x000fe400078ec0ff */
[----:B------:R-:W-:Y:S01]  /*122d0*/  @!P1 ISETP.GE.U32.AND P2, PT, R7, R6, PT ;  /* 0x000000060700920c */ /* 0x000fe20003f46070 */
[----:B------:R-:W-:-:S05]  /*122e0*/  IMAD.MOV.U32 R6, RZ, RZ, 0x1ca00000 ;  /* 0x1ca00000ff067424 */ /* 0x000fca00078e00ff */
[C---:B------:R-:W-:Y:S02]  /*122f0*/  @!P1 SEL R15, R6.reuse, 0x63400000, !P2 ;  /* 0x63400000060f9807 */ /* 0x040fe40005000000 */
[----:B------:R-:W-:Y:S02]  /*12300*/  SEL R13, R6, 0x63400000, !P3 ;  /* 0x63400000060d7807 */ /* 0x000fe40005800000 */
[----:B------:R-:W-:Y:S01]  /*12310*/  @!P1 LOP3.LUT R15, R15, 0x80000000, R35, 0xf8, !PT ;  /* 0x800000000f0f9812 */ /* 0x000fe200078ef823 */
[----:B0-----:R-:W-:-:S03]  /*12320*/  DFMA R36, R40, -R18, 1 ;  /* 0x3ff000002824742b */ /* 0x001fc60000000812 */
[----:B------:R-:W-:-:S05]  /*12330*/  @!P1 LOP3.LUT R45, R15, 0x100000, RZ, 0xfc, !PT ;  /* 0x001000000f2d9812 */ /* 0x000fca00078efcff */
[----:B------:R-:W-:-:S08]  /*12340*/  DFMA R36, R36, R36, R36 ;  /* 0x000000242424722b */ /* 0x000fd00000000024 */
[----:B------:R-:W-:Y:S01]  /*12350*/  DFMA R40, R40, R36, R40 ;  /* 0x000000242828722b */ /* 0x000fe20000000028 */
[----:B------:R-:W-:Y:S01]  /*12360*/  LOP3.LUT R37, R13, 0x800fffff, R35, 0xf8, !PT ;  /* 0x800fffff0d257812 */ /* 0x000fe200078ef823 */
[----:B------:R-:W-:Y:S02]  /*12370*/  IMAD.MOV.U32 R36, RZ, RZ, R34 ;  /* 0x000000ffff247224 */ /* 0x000fe400078e0022 */
[----:B------:R-:W-:-:S04]  /*12380*/  IMAD.MOV.U32 R13, RZ, RZ, R7 ;  /* 0x000000ffff0d7224 */ /* 0x000fc800078e0007 */
[----:B------:R-:W-:Y:S02]  /*12390*/  DFMA R38, R40, -R18, 1 ;  /* 0x3ff000002826742b */ /* 0x000fe40000000812 */
[----:B------:R-:W-:-:S06]  /*123a0*/  @!P1 DFMA R36, R36, 2, -R44 ;  /* 0x400000002424982b */ /* 0x000fcc000000082c */
[----:B------:R-:W-:-:S04]  /*123b0*/  DFMA R40, R40, R38, R40 ;  /* 0x000000262828722b */ /* 0x000fc80000000028 */
[----:B------:R-:W-:-:S04]  /*123c0*/  @!P1 LOP3.LUT R13, R37, 0x7ff00000, RZ, 0xc0, !PT ;  /* 0x7ff00000250d9812 */ /* 0x000fc800078ec0ff */
[----:B------:R-:W-:Y:S01]  /*123d0*/  DMUL R38, R40, R36 ;  /* 0x0000002428267228 */ /* 0x000fe20000000000 */
[----:B------:R-:W-:-:S05]  /*123e0*/  VIADD R15, R13, 0xffffffff ;  /* 0xffffffff0d0f7836 */ /* 0x000fca0000000000 */
[----:B------:R-:W-:Y:S01]  /*123f0*/  ISETP.GT.U32.AND P0, PT, R15, 0x7feffffe, PT ;  /* 0x7feffffe0f00780c */ /* 0x000fe20003f04070 */
[----:B------:R-:W-:Y:S01]  /*12400*/  VIADD R15, R14, 0xffffffff ;  /* 0xffffffff0e0f7836 */ /* 0x000fe20000000000 */
[----:B------:R-:W-:-:S04]  /*12410*/  DFMA R44, R38, -R18, R36 ;  /* 0x80000012262c722b */ /* 0x000fc80000000024 */
[----:B------:R-:W-:-:S04]  /*12420*/  ISETP.GT.U32.OR P0, PT, R15, 0x7feffffe, P0 ;  /* 0x7feffffe0f00780c */ /* 0x000fc80000704470 */
[----:B------:R-:W-:-:S09]  /*12430*/  DFMA R38, R40, R44, R38 ;  /* 0x0000002c2826722b */ /* 0x000fd20000000026 */
[----:B------:R-:W-:Y:S05]  /*12440*/  @P0 BRA `(.L_x_191) ;  /* 0x0000000000740947 */ /* 0x000fea0003800000 */
[----:B------:R-:W-:-:S04]  /*12450*/  LOP3.LUT R14, R17, 0x7ff00000, RZ, 0xc0, !PT ;  /* 0x7ff00000110e7812 */ /* 0x000fc800078ec0ff */
[CC--:B------:R-:W-:Y:S02]  /*12460*/  VIADDMNMX R13, R7.reuse, -R14.reuse, 0xb9600000, !PT ;  /* 0xb9600000070d7446 */ /* 0x0c0fe4000780090e */
[----:B------:R-:W-:Y:S01]  /*12470*/  ISETP.GE.U32.AND P0, PT, R7, R14, PT ;  /* 0x0000000e0700720c */ /* 0x000fe20003f06070 */
[----:B------:R-:W-:Y:S01]  /*12480*/  IMAD.MOV.U32 R14, RZ, RZ, RZ ;  /* 0x000000ffff0e7224 */ /* 0x000fe200078e00ff */
[----:B------:R-:W-:Y:S02]  /*12490*/  VIMNMX R13, PT, PT, R13, 0x46a00000, PT ;  /* 0x46a000000d0d7848 */ /* 0x000fe40003fe0100 */
[----:B------:R-:W-:-:S05]  /*124a0*/  SEL R6, R6, 0x63400000, !P0 ;  /* 0x6340000006067807 */ /* 0x000fca0004000000 */
[----:B------:R-:W-:-:S04]  /*124b0*/  IMAD.IADD R6, R13, 0x1, -R6 ;  /* 0x000000010d067824 */ /* 0x000fc800078e0a06 */
[----:B------:R-:W-:-:S06]  /*124c0*/  VIADD R15, R6, 0x7fe00000 ;  /* 0x7fe00000060f7836 */ /* 0x000fcc0000000000 */
[----:B------:R-:W-:-:S10]  /*124d0*/  DMUL R40, R38, R14 ;  /* 0x0000000e26287228 */ /* 0x000fd40000000000 */
[----:B------:R-:W-:-:S13]  /*124e0*/  FSETP.GTU.AND P0, PT, |R41|, 1.469367938527859385e-39, PT ;  /* 0x001000002900780b */ /* 0x000fda0003f0c200 */
[----:B------:R-:W-:Y:S05]  /*124f0*/  @P0 BRA `(.L_x_192) ;  /* 0x0000000000a80947 */ /* 0x000fea0003800000 */
[----:B------:R-:W-:-:S06]  /*12500*/  DFMA R18, R38, -R18, R36 ;  /* 0x800000122612722b */ /* 0x000fcc0000000024 */
[----:B------:R-:W-:-:S04]  /*12510*/  IMAD.MOV.U32 R18, RZ, RZ, RZ ;  /* 0x000000ffff127224 */ /* 0x000fc800078e00ff */
[C---:B------:R-:W-:Y:S02]  /*12520*/  FSETP.NEU.AND P0, PT, R19.reuse, RZ, PT ;  /* 0x000000ff1300720b */ /* 0x040fe40003f0d000 */
[----:B------:R-:W-:-:S04]  /*12530*/  LOP3.LUT R16, R19, 0x80000000, R17, 0x48, !PT ;  /* 0x8000000013107812 */ /* 0x000fc800078e4811 */
[----:B------:R-:W-:-:S07]  /*12540*/  LOP3.LUT R19, R16, R15, RZ, 0xfc, !PT ;  /* 0x0000000f10137212 */ /* 0x000fce00078efcff */
[----:B------:R-:W-:Y:S05]  /*12550*/  @!P0 BRA `(.L_x_192) ;  /* 0x0000000000908947 */ /* 0x000fea0003800000 */
[----:B------:R-:W-:Y:S01]  /*12560*/  IMAD.MOV R15, RZ, RZ, -R6 ;  /* 0x000000ffff0f7224 */ /* 0x000fe200078e0a06 */
[----:B------:R-:W-:Y:S01]  /*12570*/  IADD3 R6, PT, PT, -R6, -0x43300000, RZ ;  /* 0xbcd0000006067810 */ /* 0x000fe20007ffe1ff */
[----:B------:R-:W-:-:S06]  /*12580*/  IMAD.MOV.U32 R14, RZ, RZ, RZ ;  /* 0x000000ffff0e7224 */ /* 0x000fcc00078e00ff */
[----:B------:R-:W-:Y:S02]  /*12590*/  DFMA R14, R40, -R14, R38 ;  /* 0x8000000e280e722b */ /* 0x000fe40000000026 */
[----:B------:R-:W-:-:S08]  /*125a0*/  DMUL.RP R38, R38, R18 ;  /* 0x0000001226267228 */ /* 0x000fd00000008000 */
[----:B------:R-:W-:Y:S02]  /*125b0*/  FSETP.NEU.AND P0, PT, |R15|, R6, PT ;  /* 0x000000060f00720b */ /* 0x000fe40003f0d200 */
[----:B------:R-:W-:Y:S02]  /*125c0*/  LOP3.LUT R16, R39, R16, RZ, 0x3c, !PT ;  /* 0x0000001027107212 */ /* 0x000fe400078e3cff */
[----:B------:R-:W-:Y:S02]  /*125d0*/  FSEL R6, R38, R40, !P0 ;  /* 0x0000002826067208 */ /* 0x000fe40004000000 */
[----:B------:R-:W-:-:S03]  /*125e0*/  FSEL R7, R16, R41, !P0 ;  /* 0x0000002910077208 */ /* 0x000fc60004000000 */
[----:B------:R-:W-:Y:S02]  /*125f0*/  IMAD.MOV.U32 R40, RZ, RZ, R6 ;  /* 0x000000ffff287224 */ /* 0x000fe400078e0006 */
[----:B------:R-:W-:Y:S01]  /*12600*/  IMAD.MOV.U32 R41, RZ, RZ, R7 ;  /* 0x000000ffff297224 */ /* 0x000fe200078e0007 */
[----:B------:R-:W-:Y:S06]  /*12610*/  BRA `(.L_x_192) ;  /* 0x0000000000607947 */ /* 0x000fec0003800000 */
.L_x_191:
[----:B------:R-:W-:-:S14]  /*12620*/  DSETP.NAN.AND P0, PT, R34, R34, PT ;  /* 0x000000222200722a */ /* 0x000fdc0003f08000 */
[----:B------:R-:W-:Y:S05]  /*12630*/  @P0 BRA `(.L_x_193) ;  /* 0x00000000004c0947 */ /* 0x000fea0003800000 */
[----:B------:R-:W-:-:S14]  /*12640*/  DSETP.NAN.AND P0, PT, R16, R16, PT ;  /* 0x000000101000722a */ /* 0x000fdc0003f08000 */
[----:B------:R-:W-:Y:S05]  /*12650*/  @P0 BRA `(.L_x_194) ;  /* 0x0000000000340947 */ /* 0x000fea0003800000 */
[----:B------:R-:W-:Y:S01]  /*12660*/  ISETP.NE.AND P0, PT, R13, R14, PT ;  /* 0x0000000e0d00720c */ /* 0x000fe20003f05270 */
[----:B------:R-:W-:Y:S02]  /*12670*/  IMAD.MOV.U32 R40, RZ, RZ, 0x0 ;  /* 0x00000000ff287424 */ /* 0x000fe400078e00ff */
[----:B------:R-:W-:-:S10]  /*12680*/  IMAD.MOV.U32 R41, RZ, RZ, -0x80000 ;  /* 0xfff80000ff297424 */ /* 0x000fd400078e00ff */
[----:B------:R-:W-:Y:S05]  /*12690*/  @!P0 BRA `(.L_x_192) ;  /* 0x0000000000408947 */ /* 0x000fea0003800000 */
[----:B------:R-:W-:Y:S02]  /*126a0*/  ISETP.NE.AND P0, PT, R13, 0x7ff00000, PT ;  /* 0x7ff000000d00780c */ /* 0x000fe40003f05270 */
[----:B------:R-:W-:Y:S02]  /*126b0*/  LOP3.LUT R17, R35, 0x80000000, R17, 0x48, !PT ;  /* 0x8000000023117812 */ /* 0x000fe400078e4811 */
[----:B------:R-:W-:-:S13]  /*126c0*/  ISETP.EQ.OR P0, PT, R14, RZ, !P0 ;  /* 0x000000ff0e00720c */ /* 0x000fda0004702670 */
[----:B------:R-:W-:Y:S01]  /*126d0*/  @P0 LOP3.LUT R6, R17, 0x7ff00000, RZ, 0xfc, !PT ;  /* 0x7ff0000011060812 */ /* 0x000fe200078efcff */
[----:B------:R-:W-:Y:S02]  /*126e0*/  @!P0 IMAD.MOV.U32 R40, RZ, RZ, RZ ;  /* 0x000000ffff288224 */ /* 0x000fe400078e00ff */
[----:B------:R-:W-:Y:S02]  /*126f0*/  @!P0 IMAD.MOV.U32 R41, RZ, RZ, R17 ;  /* 0x000000ffff298224 */ /* 0x000fe400078e0011 */
[----:B------:R-:W-:Y:S02]  /*12700*/  @P0 IMAD.MOV.U32 R40, RZ, RZ, RZ ;  /* 0x000000ffff280224 */ /* 0x000fe400078e00ff */
[----:B------:R-:W-:Y:S01]  /*12710*/  @P0 IMAD.MOV.U32 R41, RZ, RZ, R6 ;  /* 0x000000ffff290224 */ /* 0x000fe200078e0006 */
[----:B------:R-:W-:Y:S06]  /*12720*/  BRA `(.L_x_192) ;  /* 0x00000000001c7947 */ /* 0x000fec0003800000 */
.L_x_194:
[----:B------:R-:W-:Y:S01]  /*12730*/  LOP3.LUT R7, R17, 0x80000, RZ, 0xfc, !PT ;  /* 0x0008000011077812 */ /* 0x000fe200078efcff */
[----:B------:R-:W-:-:S04]  /*12740*/  IMAD.MOV.U32 R40, RZ, RZ, R16 ;  /* 0x000000ffff287224 */ /* 0x000fc800078e0010 */
[----:B------:R-:W-:Y:S01]  /*12750*/  IMAD.MOV.U32 R41, RZ, RZ, R7 ;  /* 0x000000ffff297224 */ /* 0x000fe200078e0007 */
[----:B------:R-:W-:Y:S06]  /*12760*/  BRA `(.L_x_192) ;  /* 0x00000000000c7947 */ /* 0x000fec0003800000 */
.L_x_193:
[----:B------:R-:W-:Y:S01]  /*12770*/  LOP3.LUT R7, R35, 0x80000, RZ, 0xfc, !PT ;  /* 0x0008000023077812 */ /* 0x000fe200078efcff */
[----:B------:R-:W-:-:S04]  /*12780*/  IMAD.MOV.U32 R40, RZ, RZ, R34 ;  /* 0x000000ffff287224 */ /* 0x000fc800078e0022 */
[----:B------:R-:W-:-:S07]  /*12790*/  IMAD.MOV.U32 R41, RZ, RZ, R7 ;  /* 0x000000ffff297224 */ /* 0x000fce00078e0007 */
.L_x_192:
[----:B------:R-:W-:Y:S05]  /*127a0*/  BSYNC.RECONVERGENT B1 ;  /* 0x0000000000017941 */ /* 0x000fea0003800200 */
.L_x_190:
[----:B------:R-:W-:Y:S02]  /*127b0*/  IMAD.MOV.U32 R13, RZ, RZ, 0x0 ;  /* 0x00000000ff0d7424 */ /* 0x000fe400078e00ff */
[----:B------:R-:W-:Y:S02]  /*127c0*/  IMAD.MOV.U32 R6, RZ, RZ, R40 ;  /* 0x000000ffff067224 */ /* 0x000fe400078e0028 */
[----:B------:R-:W-:Y:S01]  /*127d0*/  IMAD.MOV.U32 R7, RZ, RZ, R41 ;  /* 0x000000ffff077224 */ /* 0x000fe200078e0029 */
[----:B------:R-:W-:Y:S06]  /*127e0*/  RET.REL.NODEC R12 `(_Z4calcPd) ;  /* 0xfffffed80c047950 */ /* 0x000fec0003c3ffff */
        .type           $_Z4calcPd$__internal_trig_reduction_slowpathd,@function
        .size           $_Z4calcPd$__internal_trig_reduction_slowpathd,(.L_x_205 - $_Z4calcPd$__internal_trig_reduction_slowpathd)
$_Z4calcPd$__internal_trig_reduction_slowpathd:
[--C-:B------:R-:W-:Y:S01]  /*127f0*/  SHF.R.U32.HI R35, RZ, 0x14, R34.reuse ;  /* 0x00000014ff237819 */ /* 0x100fe20000011622 */
[----:B------:R-:W-:Y:S02]  /*12800*/  IMAD.MOV.U32 R15, RZ, RZ, R34 ;  /* 0x000000ffff0f7224 */ /* 0x000fe400078e0022 */
[----:B------:R-:W-:Y:S01]  /*12810*/  IMAD.MOV.U32 R13, RZ, RZ, RZ ;  /* 0x000000ffff0d7224 */ /* 0x000fe200078e00ff */
[----:B------:R-:W-:-:S04]  /*12820*/  LOP3.LUT R12, R35, 0x7ff, RZ, 0xc0, !PT ;  /* 0x000007ff230c7812 */ /* 0x000fc800078ec0ff */
[----:B------:R-:W-:-:S13]  /*12830*/  ISETP.NE.AND P0, PT, R12, 0x7ff, PT ;  /* 0x000007ff0c00780c */ /* 0x000fda0003f05270 */
[----:B------:R-:W-:Y:S05]  /*12840*/  @!P0 BRA `(.L_x_195) ;  /* 0x0000000800548947 */ /* 0x000fea0003800000 */
[----:B------:R-:W-:Y:S01]  /*12850*/  VIADD R13, R12, 0xfffffc00 ;  /* 0xfffffc000c0d7836 */ /* 0x000fe20000000000 */
[----:B------:R-:W-:Y:S01]  /*12860*/  BSSY.RECONVERGENT B1, `(.L_x_196) ;  /* 0x0000032000017945 */ /* 0x000fe20003800200 */
[----:B------:R-:W-:-:S03]  /*12870*/  CS2R R48, SRZ ;  /* 0x0000000000307805 */ /* 0x000fc6000001ff00 */
[----:B------:R-:W-:Y:S02]  /*12880*/  SHF.R.U32.HI R12, RZ, 0x6, R13 ;  /* 0x00000006ff0c7819 */ /* 0x000fe4000001160d */
[----:B------:R-:W-:Y:S02]  /*12890*/  ISETP.GE.U32.AND P0, PT, R13, 0x80, PT ;  /* 0x000000800d00780c */ /* 0x000fe40003f06070 */
[C---:B------:R-:W-:Y:S02]  /*128a0*/  IADD3 R13, PT, PT, -R12.reuse, 0x13, RZ ;  /* 0x000000130c0d7810 */ /* 0x040fe40007ffe1ff */
[----:B------:R-:W-:Y:S02]  /*128b0*/  IADD3 R20, PT, PT, -R12, 0xf, RZ ;  /* 0x0000000f0c147810 */ /* 0x000fe40007ffe1ff */
[----:B------:R-:W-:-:S04]  /*128c0*/  SEL R13, R13, 0x12, P0 ;  /* 0x000000120d0d7807 */ /* 0x000fc80000000000 */
[----:B------:R-:W-:-:S13]  /*128d0*/  ISETP.GE.AND P0, PT, R20, R13, PT ;  /* 0x0000000d1400720c */ /* 0x000fda0003f06270 */
[----:B------:R-:W-:Y:S05]  /*128e0*/  @P0 BRA `(.L_x_197) ;  /* 0x0000000000a40947 */ /* 0x000fea0003800000 */
[----:B------:R-:W0:Y:S01]  /*128f0*/  LDC.64 R44, c[0x0][0x358] ;  /* 0x0000d600ff2c7b82 */ /* 0x000e220000000a00 */
[C---:B------:R-:W-:Y:S01]  /*12900*/  SHF.L.U64.HI R15, R14.reuse, 0xb, R15 ;  /* 0x0000000b0e0f7819 */ /* 0x040fe2000001020f */
[----:B------:R-:W-:Y:S01]  /*12910*/  BSSY.RECONVERGENT B2, `(.L_x_198) ;  /* 0x0000025000027945 */ /* 0x000fe20003800200 */
[----:B------:R-:W-:Y:S01]  /*12920*/  IMAD.SHL.U32 R14, R14, 0x800, RZ ;  /* 0x000008000e0e7824 */ /* 0x000fe200078e00ff */
[----:B------:R-:W-:Y:S01]  /*12930*/  IADD3 R23, PT, PT, RZ, -R12, -R13 ;  /* 0x8000000cff177210 */ /* 0x000fe20007ffe80d */
[----:B------:R-:W-:Y:S01]  /*12940*/  IMAD.MOV.U32 R22, RZ, RZ, RZ ;  /* 0x000000ffff167224 */ /* 0x000fe200078e00ff */
[----:B------:R-:W-:Y:S02]  /*12950*/  CS2R R48, SRZ ;  /* 0x0000000000307805 */ /* 0x000fe4000001ff00 */
[----:B------:R-:W-:-:S07]  /*12960*/  LOP3.LUT R15, R15, 0x80000000, RZ, 0xfc, !PT ;  /* 0x800000000f0f7812 */ /* 0x000fce00078efcff */
.L_x_199:
[----:B------:R-:W1:Y:S01]  /*12970*/  LDC.64 R16, c[0x4][0xe0] ;  /* 0x01003800ff107b82 */ /* 0x000e620000000a00 */
[----:B0-----:R-:W-:Y:S02]  /*12980*/  R2UR UR6, R44 ;  /* 0x000000002c0672ca */ /* 0x001fe400000e0000 */
[----:B------:R-:W-:Y:S01]  /*12990*/  R2UR UR7, R45 ;  /* 0x000000002d0772ca */ /* 0x000fe200000e0000 */
[----:B-1----:R-:W-:-:S12]  /*129a0*/  IMAD.WIDE R46, R20, 0x8, R16 ;  /* 0x00000008142e7825 */ /* 0x002fd800078e0210 */
[----:B------:R-:W2:Y:S01]  /*129b0*/  LDG.E.64.CONSTANT R46, desc[UR6][R46.64] ;  /* 0x000000062e2e7981 */ /* 0x000ea2000c1e9b00 */
[----:B------:R-:W-:Y:S02]  /*129c0*/  IMAD.MOV.U32 R18, RZ, RZ, R48 ;  /* 0x000000ffff127224 */ /* 0x000fe400078e0030 */
[----:B------:R-:W-:Y:S02]  /*129d0*/  IMAD.MOV.U32 R19, RZ, RZ, R49 ;  /* 0x000000ffff137224 */ /* 0x000fe400078e0031 */
[----:B------:R-:W-:Y:S02]  /*129e0*/  VIADD R23, R23, 0x1 ;  /* 0x0000000117177836 */ /* 0x000fe40000000000 */
[C---:B------:R-:W-:Y:S02]  /*129f0*/  IMAD R32, R22.reuse, 0x8, R1 ;  /* 0x0000000816207824 */ /* 0x040fe400078e0201 */
[----:B------:R-:W-:Y:S02]  /*12a00*/  VIADD R22, R22, 0x1 ;  /* 0x0000000116167836 */ /* 0x000fe40000000000 */
[----:B------:R-:W-:-:S02]  /*12a10*/  VIADD R20, R20, 0x1 ;  /* 0x0000000114147836 */ /* 0x000fc40000000000 */
[----:B--2---:R-:W-:-:S04]  /*12a20*/  IMAD.WIDE.U32 R18, P2, R46, R14, R18 ;  /* 0x0000000e2e127225 */ /* 0x004fc80007840012 */
[C---:B------:R-:W-:Y:S02]  /*12a30*/  IMAD R17, R46.reuse, R15, RZ ;  /* 0x0000000f2e117224 */ /* 0x040fe400078e02ff */
[----:B------:R-:W-:Y:S02]  /*12a40*/  IMAD R16, R47, R14, RZ ;  /* 0x0000000e2f107224 */ /* 0x000fe400078e02ff */
[----:B------:R-:W-:Y:S01]  /*12a50*/  IMAD.MOV.U32 R48, RZ, RZ, R18 ;  /* 0x000000ffff307224 */ /* 0x000fe200078e0012 */
[----:B------:R-:W-:Y:S01]  /*12a60*/  IADD3 R17, P0, PT, R17, R19, RZ ;  /* 0x0000001311117210 */ /* 0x000fe20007f1e0ff */
[----:B------:R-:W-:-:S03]  /*12a70*/  IMAD.HI.U32 R19, R46, R15, RZ ;  /* 0x0000000f2e137227 */ /* 0x000fc600078e00ff */
[----:B------:R-:W-:Y:S01]  /*12a80*/  IADD3 R49, P1, PT, R16, R17, RZ ;  /* 0x0000001110317210 */ /* 0x000fe20007f3e0ff */
[----:B------:R-:W-:-:S04]  /*12a90*/  IMAD.HI.U32 R16, R47, R14, RZ ;  /* 0x0000000e2f107227 */ /* 0x000fc800078e00ff */
[----:B------:R-:W-:Y:S01]  /*12aa0*/  IMAD.X R19, RZ, RZ, R19, P2 ;  /* 0x000000ffff137224 */ /* 0x000fe200010e0613 */
[----:B------:R0:W-:Y:S01]  /*12ab0*/  STL.64 [R32], R48 ;  /* 0x0000003020007387 */ /* 0x0001e20000100a00 */
[----:B------:R-:W-:-:S03]  /*12ac0*/  IMAD.HI.U32 R17, R47, R15, RZ ;  /* 0x0000000f2f117227 */ /* 0x000fc600078e00ff */
[----:B------:R-:W-:Y:S01]  /*12ad0*/  IADD3.X R19, P0, PT, R16, R19, RZ, P0, !PT ;  /* 0x0000001310137210 */ /* 0x000fe2000071e4ff */
[----:B------:R-:W-:-:S04]  /*12ae0*/  IMAD R18, R47, R15, RZ ;  /* 0x0000000f2f127224 */ /* 0x000fc800078e02ff */
[----:B------:R-:W-:Y:S01]  /*12af0*/  IMAD.X R17, RZ, RZ, R17, P0 ;  /* 0x000000ffff117224 */ /* 0x000fe200000e0611 */
[----:B------:R-:W-:Y:S02]  /*12b00*/  ISETP.NE.AND P0, PT, R23, -0xf, PT ;  /* 0xfffffff11700780c */ /* 0x000fe40003f05270 */
[----:B------:R-:W-:-:S05]  /*12b10*/  IADD3.X R18, P1, PT, R18, R19, RZ, P1, !PT ;  /* 0x0000001312127210 */ /* 0x000fca0000f3e4ff */
[----:B------:R-:W-:Y:S02]  /*12b20*/  IMAD.X R19, RZ, RZ, R17, P1 ;  /* 0x000000ffff137224 */ /* 0x000fe400008e0611 */
[----:B0-----:R-:W-:Y:S02]  /*12b30*/  IMAD.MOV.U32 R48, RZ, RZ, R18 ;  /* 0x000000ffff307224 */ /* 0x001fe400078e0012 */
[----:B------:R-:W-:Y:S02]  /*12b40*/  IMAD.MOV.U32 R49, RZ, RZ, R19 ;  /* 0x000000ffff317224 */ /* 0x000fe400078e0013 */
[----:B------:R-:W-:Y:S05]  /*12b50*/  @P0 BRA `(.L_x_199) ;  /* 0xfffffffc00840947 */ /* 0x000fea000383ffff */
[----:B------:R-:W-:Y:S05]  /*12b60*/  BSYNC.RECONVERGENT B2 ;  /* 0x0000000000027941 */ /* 0x000fea0003800200 */
.L_x_198:
[----:B------:R-:W-:-:S07]  /*12b70*/  IMAD.MOV.U32 R20, RZ, RZ, R13 ;  /* 0x000000ffff147224 */ /* 0x000fce00078e000d */
.L_x_197:
[----:B------:R-:W-:Y:S05]  /*12b80*/  BSYNC.RECONVERGENT B1 ;  /* 0x0000000000017941 */ /* 0x000fea0003800200 */
.L_x_196:
[----:B------:R-:W-:Y:S01]  /*12b90*/  LOP3.LUT P0, R35, R35, 0x3f, RZ, 0xc0, !PT ;  /* 0x0000003f23237812 */ /* 0x000fe2000780c0ff */
[----:B------:R-:W-:-:S04]  /*12ba0*/  IMAD.IADD R12, R12, 0x1, R20 ;  /* 0x000000010c0c7824 */ /* 0x000fc800078e0214 */
[----:B------:R-:W-:-:S05]  /*12bb0*/  IMAD.U32 R22, R12, 0x8, R1 ;  /* 0x000000080c167824 */ /* 0x000fca00078e0001 */
[----:B------:R0:W-:Y:S04]  /*12bc0*/  STL.64 [R22+-0x78], R48 ;  /* 0xffff883016007387 */ /* 0x0001e80000100a00 */
[----:B------:R-:W2:Y:S04]  /*12bd0*/  @P0 LDL.64 R16, [R1+0x8] ;  /* 0x0000080001100983 */ /* 0x000ea80000100a00 */
[----:B------:R-:W3:Y:S04]  /*12be0*/  LDL.64 R14, [R1+0x10] ;  /* 0x00001000010e7983 */ /* 0x000ee80000100a00 */
[----:B------:R-:W4:Y:S01]  /*12bf0*/  LDL.64 R12, [R1+0x18] ;  /* 0x00001800010c7983 */ /* 0x000f220000100a00 */
[----:B------:R-:W-:Y:S01]  /*12c00*/  BSSY.RECONVERGENT B1, `(.L_x_200) ;  /* 0x0000035000017945 */ /* 0x000fe20003800200 */
[----:B--2---:R-:W-:-:S02]  /*12c10*/  @P0 SHF.R.U64 R23, R16, 0x1, R17 ;  /* 0x0000000110170819 */ /* 0x004fc40000001211 */
[----:B------:R-:W-:Y:S02]  /*12c20*/  @P0 SHF.R.U32.HI R37, RZ, 0x1, R17 ;  /* 0x00000001ff250819 */ /* 0x000fe40000011611 */
[----:B------:R-:W-:Y:S02]  /*12c30*/  @P0 LOP3.LUT R16, R35, 0x3f, RZ, 0x3c, !PT ;  /* 0x0000003f23100812 */ /* 0x000fe400078e3cff */
[C---:B---3--:R-:W-:Y:S02]  /*12c40*/  @P0 SHF.L.U32 R20, R14.reuse, R35, RZ ;  /* 0x000000230e140219 */ /* 0x048fe400000006ff */
[----:B------:R-:W-:Y:S02]  /*12c50*/  @P0 SHF.R.U64 R23, R23, R16, R37 ;  /* 0x0000001017170219 */ /* 0x000fe40000001225 */
[--C-:B------:R-:W-:Y:S02]  /*12c60*/  @P0 SHF.R.U32.HI R17, RZ, 0x1, R15.reuse ;  /* 0x00000001ff110819 */ /* 0x100fe4000001160f */
[----:B------:R-:W-:-:S02]  /*12c70*/  @P0 SHF.R.U64 R18, R14, 0x1, R15 ;  /* 0x000000010e120819 */ /* 0x000fc4000000120f */
[----:B------:R-:W-:Y:S02]  /*12c80*/  @P0 SHF.L.U64.HI R19, R14, R35, R15 ;  /* 0x000000230e130219 */ /* 0x000fe4000001020f */
[-C--:B0-----:R-:W-:Y:S02]  /*12c90*/  @P0 SHF.R.U32.HI R22, RZ, R16.reuse, R37 ;  /* 0x00000010ff160219 */ /* 0x081fe40000011625 */
[----:B------:R-:W-:Y:S02]  /*12ca0*/  @P0 LOP3.LUT R14, R20, R23, RZ, 0xfc, !PT ;  /* 0x00000017140e0212 */ /* 0x000fe400078efcff */
[----:B----4-:R-:W-:Y:S02]  /*12cb0*/  @P0 SHF.L.U32 R32, R12, R35, RZ ;  /* 0x000000230c200219 */ /* 0x010fe400000006ff */
[----:B------:R-:W-:Y:S02]  /*12cc0*/  @P0 SHF.R.U64 R37, R18, R16, R17 ;  /* 0x0000001012250219 */ /* 0x000fe40000001211 */
[----:B------:R-:W-:-:S02]  /*12cd0*/  @P0 LOP3.LUT R15, R19, R22, RZ, 0xfc, !PT ;  /* 0x00000016130f0212 */ /* 0x000fc400078efcff */
[----:B------:R-:W-:Y:S01]  /*12ce0*/  @P0 SHF.R.U32.HI R16, RZ, R16, R17 ;  /* 0x00000010ff100219 */ /* 0x000fe20000011611 */
[----:B------:R-:W-:Y:S01]  /*12cf0*/  IMAD.SHL.U32 R17, R14, 0x4, RZ ;  /* 0x000000040e117824 */ /* 0x000fe200078e00ff */
[----:B------:R-:W-:Y:S02]  /*12d00*/  @P0 SHF.L.U64.HI R35, R12, R35, R13 ;  /* 0x000000230c230219 */ /* 0x000fe4000001020d */
[----:B------:R-:W-:Y:S02]  /*12d10*/  @P0 LOP3.LUT R12, R32, R37, RZ, 0xfc, !PT ;  /* 0x00000025200c0212 */ /* 0x000fe400078efcff */
[----:B------:R-:W-:Y:S02]  /*12d20*/  SHF.L.U64.HI R14, R14, 0x2, R15 ;  /* 0x000000020e0e7819 */ /* 0x000fe4000001020f */
[----:B------:R-:W-:Y:S02]  /*12d30*/  @P0 LOP3.LUT R13, R35, R16, RZ, 0xfc, !PT ;  /* 0x00000010230d0212 */ /* 0x000fe400078efcff */
[----:B------:R-:W-:-:S02]  /*12d40*/  SHF.L.W.U32.HI R15, R15, 0x2, R12 ;  /* 0x000000020f0f7819 */ /* 0x000fc40000010e0c */
[----:B------:R-:W-:Y:S02]  /*12d50*/  IADD3 RZ, P0, PT, RZ, -R17, RZ ;  /* 0x80000011ffff7210 */ /* 0x000fe40007f1e0ff */
[----:B------:R-:W-:Y:S02]  /*12d60*/  LOP3.LUT R19, RZ, R14, RZ, 0x33, !PT ;  /* 0x0000000eff137212 */ /* 0x000fe400078e33ff */
[----:B------:R-:W-:Y:S02]  /*12d70*/  SHF.L.W.U32.HI R16, R12, 0x2, R13 ;  /* 0x000000020c107819 */ /* 0x000fe40000010e0d */
[----:B------:R-:W-:Y:S02]  /*12d80*/  LOP3.LUT R18, RZ, R15, RZ, 0x33, !PT ;  /* 0x0000000fff127212 */ /* 0x000fe400078e33ff */
[----:B------:R-:W-:Y:S02]  /*12d90*/  IADD3.X R19, P0, PT, RZ, R19, RZ, P0, !PT ;  /* 0x00000013ff137210 */ /* 0x000fe4000071e4ff */
[----:B------:R-:W-:-:S02]  /*12da0*/  LOP3.LUT R23, RZ, R16, RZ, 0x33, !PT ;  /* 0x00000010ff177212 */ /* 0x000fc400078e33ff */
[----:B------:R-:W-:Y:S02]  /*12db0*/  IADD3.X R18, P1, PT, RZ, R18, RZ, P0, !PT ;  /* 0x00000012ff127210 */ /* 0x000fe4000073e4ff */
[----:B------:R-:W-:-:S03]  /*12dc0*/  ISETP.GT.U32.AND P2, PT, R15, -0x1, PT ;  /* 0xffffffff0f00780c */ /* 0x000fc60003f44070 */
[----:B------:R-:W-:Y:S01]  /*12dd0*/  IMAD.X R23, RZ, RZ, R23, P1 ;  /* 0x000000ffff177224 */ /* 0x000fe200008e0617 */
[----:B------:R-:W-:-:S04]  /*12de0*/  ISETP.GT.AND.EX P0, PT, R16, -0x1, PT, P2 ;  /* 0xffffffff1000780c */ /* 0x000fc80003f04320 */
[----:B------:R-:W-:Y:S02]  /*12df0*/  SEL R12, R16, R23, P0 ;  /* 0x00000017100c7207 */ /* 0x000fe40000000000 */
[----:B------:R-:W-:Y:S02]  /*12e00*/  SEL R15, R15, R18, P0 ;  /* 0x000000120f0f7207 */ /* 0x000fe40000000000 */
[----:B------:R-:W-:Y:S02]  /*12e10*/  ISETP.NE.U32.AND P1, PT, R12, RZ, PT ;  /* 0x000000ff0c00720c */ /* 0x000fe40003f25070 */
[----:B------:R-:W-:Y:S02]  /*12e20*/  SEL R14, R14, R19, P0 ;  /* 0x000000130e0e7207 */ /* 0x000fe40000000000 */
[----:B------:R-:W-:Y:S01]  /*12e30*/  SEL R22, R15, R12, !P1 ;  /* 0x0000000c0f167207 */ /* 0x000fe20004800000 */
[----:B------:R-:W-:-:S03]  /*12e40*/  @!P0 IMAD.MOV R17, RZ, RZ, -R17 ;  /* 0x000000ffff118224 */ /* 0x000fc600078e0a11 */
[----:B------:R-:W0:Y:S02]  /*12e50*/  FLO.U32 R18, R22 ;  /* 0x0000001600127300 */ /* 0x000e2400000e0000 */
[C---:B0-----:R-:W-:Y:S02]  /*12e60*/  IADD3 R20, PT, PT, -R18.reuse, 0x1f, RZ ;  /* 0x0000001f12147810 */ /* 0x041fe40007ffe1ff */
[----:B------:R-:W-:-:S03]  /*12e70*/  IADD3 R18, PT, PT, -R18, 0x3f, RZ ;  /* 0x0000003f12127810 */ /* 0x000fc60007ffe1ff */
[----:B------:R-:W-:-:S05]  /*12e80*/  @P1 IMAD.MOV R18, RZ, RZ, R20 ;  /* 0x000000ffff121224 */ /* 0x000fca00078e0214 */
[----:B------:R-:W-:-:S13]  /*12e90*/  ISETP.NE.AND P1, PT, R18, RZ, PT ;  /* 0x000000ff1200720c */ /* 0x000fda0003f25270 */
[----:B------:R-:W-:Y:S05]  /*12ea0*/  @!P1 BRA `(.L_x_201) ;  /* 0x0000000000289947 */ /* 0x000fea0003800000 */
[C---:B------:R-:W-:Y:S02]  /*12eb0*/  LOP3.LUT R20, R18.reuse, 0x3f, RZ, 0xc0, !PT ;  /* 0x0000003f12147812 */ /* 0x040fe400078ec0ff */
[--C-:B------:R-:W-:Y:S02]  /*12ec0*/  SHF.R.U64 R17, R17, 0x1, R14.reuse ;  /* 0x0000000111117819 */ /* 0x100fe4000000120e */
[----:B------:R-:W-:Y:S02]  /*12ed0*/  SHF.R.U32.HI R14, RZ, 0x1, R14 ;  /* 0x00000001ff0e7819 */ /* 0x000fe4000001160e */
[----:B------:R-:W-:Y:S02]  /*12ee0*/  LOP3.LUT R19, R18, 0x3f, RZ, 0xc, !PT ;  /* 0x0000003f12137812 */ /* 0x000fe400078e0cff */
[CC--:B------:R-:W-:Y:S02]  /*12ef0*/  SHF.L.U64.HI R12, R15.reuse, R20.reuse, R12 ;  /* 0x000000140f0c7219 */ /* 0x0c0fe4000001020c */
[----:B------:R-:W-:-:S02]  /*12f00*/  SHF.L.U32 R15, R15, R20, RZ ;  /* 0x000000140f0f7219 */ /* 0x000fc400000006ff */
[-CC-:B------:R-:W-:Y:S02]  /*12f10*/  SHF.R.U64 R20, R17, R19.reuse, R14.reuse ;  /* 0x0000001311147219 */ /* 0x180fe4000000120e */
[----:B------:R-:W-:Y:S02]  /*12f20*/  SHF.R.U32.HI R19, RZ, R19, R14 ;  /* 0x00000013ff137219 */ /* 0x000fe4000001160e */
[----:B------:R-:W-:Y:S02]  /*12f30*/  LOP3.LUT R15, R15, R20, RZ, 0xfc, !PT ;  /* 0x000000140f0f7212 */ /* 0x000fe400078efcff */
[----:B------:R-:W-:-:S07]  /*12f40*/  LOP3.LUT R12, R12, R19, RZ, 0xfc, !PT ;  /* 0x000000130c0c7212 */ /* 0x000fce00078efcff */
.L_x_201:
[----:B------:R-:W-:Y:S05]  /*12f50*/  BSYNC.RECONVERGENT B1 ;  /* 0x0000000000017941 */ /* 0x000fea0003800200 */
.L_x_200:
[----:B------:R-:W-:Y:S01]  /*12f60*/  IMAD.WIDE.U32 R44, R15, 0x2168c235, RZ ;  /* 0x2168c2350f2c7825 */ /* 0x000fe200078e00ff */
[----:B------:R-:W-:-:S03]  /*12f70*/  SHF.R.U32.HI R13, RZ, 0x1e, R13 ;  /* 0x0000001eff0d7819 */ /* 0x000fc6000001160d */
[----:B------:R-:W-:Y:S01]  /*12f80*/  IMAD.MOV.U32 R22, RZ, RZ, R45 ;  /* 0x000000ffff167224 */ /* 0x000fe200078e002d */
[----:B------:R-:W-:Y:S01]  /*12f90*/  IADD3 RZ, P1, PT, R44, R44, RZ ;  /* 0x0000002c2cff7210 */ /* 0x000fe20007f3e0ff */
[----:B------:R-:W-:Y:S01]  /*12fa0*/  IMAD.MOV.U32 R23, RZ, RZ, RZ ;  /* 0x000000ffff177224 */ /* 0x000fe200078e00ff */
[----:B------:R-:W-:Y:S01]  /*12fb0*/  LEA.HI R13, R16, R13, RZ, 0x1 ;  /* 0x0000000d100d7211 */ /* 0x000fe200078f08ff */
[----:B------:R-:W-:-:S04]  /*12fc0*/  IMAD.HI.U32 R14, R12, -0x36f0255e, RZ ;  /* 0xc90fdaa20c0e7827 */ /* 0x000fc800078e00ff */
[----:B------:R-:W-:-:S04]  /*12fd0*/  IMAD.WIDE.U32 R22, R15, -0x36f0255e, R22 ;  /* 0xc90fdaa20f167825 */ /* 0x000fc800078e0016 */
[C---:B------:R-:W-:Y:S02]  /*12fe0*/  IMAD R17, R12.reuse, -0x36f0255e, RZ ;  /* 0xc90fdaa20c117824 */ /* 0x040fe400078e02ff */
[----:B------:R-:W-:-:S04]  /*12ff0*/  IMAD.WIDE.U32 R22, P2, R12, 0x2168c235, R22 ;  /* 0x2168c2350c167825 */ /* 0x000fc80007840016 */
[----:B------:R-:W-:Y:S01]  /*13000*/  IMAD.X R14, RZ, RZ, R14, P2 ;  /* 0x000000ffff0e7224 */ /* 0x000fe200010e060e */
[----:B------:R-:W-:Y:S02]  /*13010*/  IADD3 R17, P2, PT, R17, R23, RZ ;  /* 0x0000001711117210 */ /* 0x000fe40007f5e0ff */
[----:B------:R-:W-:Y:S02]  /*13020*/  IADD3.X RZ, P1, PT, R22, R22, RZ, P1, !PT ;  /* 0x0000001616ff7210 */ /* 0x000fe40000f3e4ff */
[C---:B------:R-:W-:Y:S01]  /*13030*/  ISETP.GT.U32.AND P3, PT, R17.reuse, RZ, PT ;  /* 0x000000ff1100720c */ /* 0x040fe20003f64070 */
[----:B------:R-:W-:Y:S01]  /*13040*/  IMAD.X R15, RZ, RZ, R14, P2 ;  /* 0x000000ffff0f7224 */ /* 0x000fe200010e060e */
[----:B------:R-:W-:-:S04]  /*13050*/  IADD3.X R14, P2, PT, R17, R17, RZ, P1, !PT ;  /* 0x00000011110e7210 */ /* 0x000fc80000f5e4ff */
[C---:B------:R-:W-:Y:S01]  /*13060*/  ISETP.GT.AND.EX P1, PT, R15.reuse, RZ, PT, P3 ;  /* 0x000000ff0f00720c */ /* 0x040fe20003f24330 */
[----:B------:R-:W-:-:S03]  /*13070*/  IMAD.X R12, R15, 0x1, R15, P2 ;  /* 0x000000010f0c7824 */ /* 0x000fc600010e060f */
[----:B------:R-:W-:Y:S02]  /*13080*/  SEL R14, R14, R17, P1 ;  /* 0x000000110e0e7207 */ /* 0x000fe40000800000 */
[----:B------:R-:W-:Y:S02]  /*13090*/  SEL R12, R12, R15, P1 ;  /* 0x0000000f0c0c7207 */ /* 0x000fe40000800000 */
[----:B------:R-:W-:-:S05]  /*130a0*/  IADD3 R15, P2, PT, R14, 0x1, RZ ;  /* 0x000000010e0f7810 */ /* 0x000fca0007f5e0ff */
[----:B------:R-:W-:-:S05]  /*130b0*/  IMAD.X R12, RZ, RZ, R12, P2 ;  /* 0x000000ffff0c7224 */ /* 0x000fca00010e060c */
[----:B------:R-:W-:-:S04]  /*130c0*/  SHF.R.U64 R15, R15, 0xa, R12 ;  /* 0x0000000a0f0f7819 */ /* 0x000fc8000000120c */
[----:B------:R-:W-:Y:S02]  /*130d0*/  IADD3 R17, P2, PT, R15, 0x1, RZ ;  /* 0x000000010f117810 */ /* 0x000fe40007f5e0ff */
[----:B------:R-:W-:Y:S02]  /*130e0*/  SEL R15, RZ, 0xffffffff, !P1 ;  /* 0xffffffffff0f7807 */ /* 0x000fe40004800000 */
[----:B------:R-:W-:Y:S02]  /*130f0*/  LEA.HI.X R12, R12, RZ, RZ, 0x16, P2 ;  /* 0x000000ff0c0c7211 */ /* 0x000fe400010fb4ff */
[----:B------:R-:W-:Y:S01]  /*13100*/  LOP3.LUT P1, R19, R34, 0x80000000, RZ, 0xc0, !PT ;  /* 0x8000000022137812 */ /* 0x000fe2000782c0ff */
[----:B------:R-:W-:Y:S01]  /*13110*/  IMAD.IADD R15, R15, 0x1, -R18 ;  /* 0x000000010f0f7824 */ /* 0x000fe200078e0a12 */
[--C-:B------:R-:W-:Y:S02]  /*13120*/  SHF.R.U64 R17, R17, 0x1, R12.reuse ;  /* 0x0000000111117819 */ /* 0x100fe4000000120c */
[----:B------:R-:W-:Y:S01]  /*13130*/  SHF.R.U32.HI R12, RZ, 0x1, R12 ;  /* 0x00000001ff0c7819 */ /* 0x000fe2000001160c */
[----:B------:R-:W-:Y:S01]  /*13140*/  IMAD.SHL.U32 R15, R15, 0x100000, RZ ;  /* 0x001000000f0f7824 */ /* 0x000fe200078e00ff */
[----:B------:R-:W-:-:S02]  /*13150*/  IADD3 R14, P2, P3, RZ, RZ, R17 ;  /* 0x000000ffff0e7210 */ /* 0x000fc40007b5e011 */
[----:B------:R-:W-:Y:S02]  /*13160*/  @!P0 LOP3.LUT R19, R19, 0x80000000, RZ, 0x3c, !PT ;  /* 0x8000000013138812 */ /* 0x000fe400078e3cff */
[----:B------:R-:W-:-:S03]  /*13170*/  IADD3.X R12, PT, PT, R15, 0x3fe00000, R12, P2, P3 ;  /* 0x3fe000000f0c7810 */ /* 0x000fc600017e640c */
[----:B------:R-:W-:Y:S01]  /*13180*/  @P1 IMAD.MOV R13, RZ, RZ, -R13 ;  /* 0x000000ffff0d1224 */ /* 0x000fe200078e0a0d */
[----:B------:R-:W-:-:S07]  /*13190*/  LOP3.LUT R15, R12, R19, RZ, 0xfc, !PT ;  /* 0x000000130c0f7212 */ /* 0x000fce00078efcff */
.L_x_195:
[----:B------:R-:W-:-:S04]  /*131a0*/  IMAD.MOV.U32 R37, RZ, RZ, 0x0 ;  /* 0x00000000ff257424 */ /* 0x000fc800078e00ff */
[----:B------:R-:W-:Y:S05]  /*131b0*/  RET.REL.NODEC R36 `(_Z4calcPd) ;  /* 0xfffffecc24907950 */ /* 0x000fea0003c3ffff */
.L_x_202:
[----:B------:R-:W-:-:S00]  /*131c0*/  BRA `(.L_x_202) ;  /* 0xfffffffc00fc7947 */ /* 0x000fc0000383ffff */
[----:B------:R-:W-:-:S00]  /*131d0*/  NOP ;  /* 0x0000000000007918 */ /* 0x000fc00000000000 */
        /* <DEDUP_REMOVED lines=10> */
.L_x_205:


//--------------------- .nv.global.init           --------------------------
	.section	.nv.global.init,"aw",@progbits
	.align	16
.nv.global.init:
	.type		__cudart_sin_cos_coeffs,@object
	.size		__cudart_sin_cos_coeffs,(__cudart_i2opi_d - __cudart_sin_cos_coeffs)
__cudart_sin_cos_coeffs:
        /*0000*/ 	.byte	0x46, 0xd2, 0xb0, 0x2c, 0xf1, 0xe5, 0x5a, 0xbe, 0x92, 0xe3, 0xac, 0x69, 0xe3, 0x1d, 0xc7, 0x3e
        /*0010*/ 	.byte	0xa1, 0x62, 0xdb, 0x19, 0xa0, 0x01, 0x2a, 0xbf, 0x18, 0x08, 0x11, 0x11, 0x11, 0x11, 0x81, 0x3f
        /*0020*/ 	.byte	0x54, 0x55, 0x55, 0x55, 0x55, 0x55, 0xc5, 0xbf, 0x00, 0x00, 0x00, 0x00, 0x00, 0x00, 0x00, 0x00
        /*0030*/ 	.byte	0x00, 0x00, 0x00, 0x00, 0x00, 0x00, 0x00, 0x00, 0x64, 0x81, 0xfd, 0x20, 0x83, 0xff, 0xa8, 0xbd
        /*0040*/ 	.byte	0x28, 0x85, 0xef, 0xc1, 0xa7, 0xee, 0x21, 0x3e, 0xd9, 0xe6, 0x06, 0x8e, 0x4f, 0x7e, 0x92, 0xbe
        /*0050*/ 	.byte	0xe9, 0xbc, 0xdd, 0x19, 0xa0, 0x01, 0xfa, 0x3e, 0x47, 0x5d, 0xc1, 0x16, 0x6c, 0xc1, 0x56, 0xbf
        /*0060*/ 	.byte	0x51, 0x55, 0x55, 0x55, 0x55, 0x55, 0xa5, 0x3f, 0x00, 0x00, 0x00, 0x00, 0x00, 0x00, 0xe0, 0xbf
        /*0070*/ 	.byte	0x00, 0x00, 0x00, 0x00, 0x00, 0x00, 0xf0, 0x3f, 0x00, 0x00, 0x00, 0x00, 0x00, 0x00, 0x00, 0x00
	.type		__cudart_i2opi_d,@object
	.size		__cudart_i2opi_d,(.L_28 - __cudart_i2opi_d)
__cudart_i2opi_d:
        /* <DEDUP_REMOVED lines=9> */
.L_28:


//--------------------- .nv.shared.reserved.0     --------------------------
	.section	.nv.shared.reserved.0,"aw",@nobits
	.weak		__nv_reservedSMEM_offset_0_alias
	.size		__nv_reservedSMEM_offset_0_alias, 0, 64
	.other		__nv_reservedSMEM_offset_0_alias,@"STO_CUDA_RESERVED_SHARED STV_DEFAULT"
__nv_reservedSMEM_offset_0_alias:
	.zero		0
	.zero		64


//--------------------- .nv.global                --------------------------
	.section	.nv.global,"aw",@nobits
.nv.global:
	.type		_ZN34_INTERNAL_b3e11a60_4_k_cu_321f12984cuda3std3__48in_placeE,@object
	.size		_ZN34_INTERNAL_b3e11a60_4_k_cu_321f12984cuda3std3__48in_placeE,(_ZN34_INTERNAL_b3e11a60_4_k_cu_321f12984cuda3std6ranges3__45__cpo8distanceE - _ZN34_INTERNAL_b3e11a60_4_k_cu_321f12984cuda3std3__48in_placeE)
_ZN34_INTERNAL_b3e11a60_4_k_cu_321f12984cuda3std3__48in_placeE:
	.zero		1
	.type		_ZN34_INTERNAL_b3e11a60_4_k_cu_321f12984cuda3std6ranges3__45__cpo8distanceE,@object
	.size		_ZN34_INTERNAL_b3e11a60_4_k_cu_321f12984cuda3std6ranges3__45__cpo8distanceE,(_ZN34_INTERNAL_b3e11a60_4_k_cu_321f12984cuda3std3__45__cpo6cbeginE - _ZN34_INTERNAL_b3e11a60_4_k_cu_321f12984cuda3std6ranges3__45__cpo8distanceE)
_ZN34_INTERNAL_b3e11a60_4_k_cu_321f12984cuda3std6ranges3__45__cpo8distanceE:
	.zero		1
	.type		_ZN34_INTERNAL_b3e11a60_4_k_cu_321f12984cuda3std3__45__cpo6cbeginE,@object
	.size		_ZN34_INTERNAL_b3e11a60_4_k_cu_321f12984cuda3std3__45__cpo6cbeginE,(_ZN34_INTERNAL_b3e11a60_4_k_cu_321f12984cuda3std6ranges3__45__cpo7advanceE - _ZN34_INTERNAL_b3e11a60_4_k_cu_321f12984cuda3std3__45__cpo6cbeginE)
_ZN34_INTERNAL_b3e11a60_4_k_cu_321f12984cuda3std3__45__cpo6cbeginE:
	.zero		1
	.type		_ZN34_INTERNAL_b3e11a60_4_k_cu_321f12984cuda3std6ranges3__45__cpo7advanceE,@object
	.size		_ZN34_INTERNAL_b3e11a60_4_k_cu_321f12984cuda3std6ranges3__45__cpo7advanceE,(_ZN34_INTERNAL_b3e11a60_4_k_cu_321f12984cuda3std3__45__cpo7crbeginE - _ZN34_INTERNAL_b3e11a60_4_k_cu_321f12984cuda3std6ranges3__45__cpo7advanceE)
_ZN34_INTERNAL_b3e11a60_4_k_cu_321f12984cuda3std6ranges3__45__cpo7advanceE:
	.zero		1
	.type		_ZN34_INTERNAL_b3e11a60_4_k_cu_321f12984cuda3std3__45__cpo7crbeginE,@object
	.size		_ZN34_INTERNAL_b3e11a60_4_k_cu_321f12984cuda3std3__45__cpo7crbeginE,(_ZN34_INTERNAL_b3e11a60_4_k_cu_321f12984cuda3std6ranges3__45__cpo4dataE - _ZN34_INTERNAL_b3e11a60_4_k_cu_321f12984cuda3std3__45__cpo7crbeginE)
_ZN34_INTERNAL_b3e11a60_4_k_cu_321f12984cuda3std3__45__cpo7crbeginE:
	.zero		1
	.type		_ZN34_INTERNAL_b3e11a60_4_k_cu_321f12984cuda3std6ranges3__45__cpo4dataE,@object
	.size		_ZN34_INTERNAL_b3e11a60_4_k_cu_321f12984cuda3std6ranges3__45__cpo4dataE,(_ZN34_INTERNAL_b3e11a60_4_k_cu_321f12984cuda3std6ranges3__45__cpo5beginE - _ZN34_INTERNAL_b3e11a60_4_k_cu_321f12984cuda3std6ranges3__45__cpo4dataE)
_ZN34_INTERNAL_b3e11a60_4_k_cu_321f12984cuda3std6ranges3__45__cpo4dataE:
	.zero		1
	.type		_ZN34_INTERNAL_b3e11a60_4_k_cu_321f12984cuda3std6ranges3__45__cpo5beginE,@object
	.size		_ZN34_INTERNAL_b3e11a60_4_k_cu_321f12984cuda3std6ranges3__45__cpo5beginE,(_ZN34_INTERNAL_b3e11a60_4_k_cu_321f12984cuda3std3__436_GLOBAL__N__b3e11a60_4_k_cu_321f12986ignoreE - _ZN34_INTERNAL_b3e11a60_4_k_cu_321f12984cuda3std6ranges3__45__cpo5beginE)
_ZN34_INTERNAL_b3e11a60_4_k_cu_321f12984cuda3std6ranges3__45__cpo5beginE:
	.zero		1
	.type		_ZN34_INTERNAL_b3e11a60_4_k_cu_321f12984cuda3std3__436_GLOBAL__N__b3e11a60_4_k_cu_321f12986ignoreE,@object
	.size		_ZN34_INTERNAL_b3e11a60_4_k_cu_321f12984cuda3std3__436_GLOBAL__N__b3e11a60_4_k_cu_321f12986ignoreE,(_ZN34_INTERNAL_b3e11a60_4_k_cu_321f12984cuda3std6ranges3__45__cpo4sizeE - _ZN34_INTERNAL_b3e11a60_4_k_cu_321f12984cuda3std3__436_GLOBAL__N__b3e11a60_4_k_cu_321f12986ignoreE)
_ZN34_INTERNAL_b3e11a60_4_k_cu_321f12984cuda3std3__436_GLOBAL__N__b3e11a60_4_k_cu_321f12986ignoreE:
	.zero		1
	.type		_ZN34_INTERNAL_b3e11a60_4_k_cu_321f12984cuda3std6ranges3__45__cpo4sizeE,@object
	.size		_ZN34_INTERNAL_b3e11a60_4_k_cu_321f12984cuda3std6ranges3__45__cpo4sizeE,(_ZN34_INTERNAL_b3e11a60_4_k_cu_321f12984cuda3std3__45__cpo5beginE - _ZN34_INTERNAL_b3e11a60_4_k_cu_321f12984cuda3std6ranges3__45__cpo4sizeE)
_ZN34_INTERNAL_b3e11a60_4_k_cu_321f12984cuda3std6ranges3__45__cpo4sizeE:
	.zero		1
	.type		_ZN34_INTERNAL_b3e11a60_4_k_cu_321f12984cuda3std3__45__cpo5beginE,@object
	.size		_ZN34_INTERNAL_b3e11a60_4_k_cu_321f12984cuda3std3__45__cpo5beginE,(_ZN34_INTERNAL_b3e11a60_4_k_cu_321f12984cuda3std6ranges3__45__cpo6cbeginE - _ZN34_INTERNAL_b3e11a60_4_k_cu_321f12984cuda3std3__45__cpo5beginE)
_ZN34_INTERNAL_b3e11a60_4_k_cu_321f12984cuda3std3__45__cpo5beginE:
	.zero		1
	.type		_ZN34_INTERNAL_b3e11a60_4_k_cu_321f12984cuda3std6ranges3__45__cpo6cbeginE,@object
	.size		_ZN34_INTERNAL_b3e11a60_4_k_cu_321f12984cuda3std6ranges3__45__cpo6cbeginE,(_ZN34_INTERNAL_b3e11a60_4_k_cu_321f12984cuda3std3__45__cpo6rbeginE - _ZN34_INTERNAL_b3e11a60_4_k_cu_321f12984cuda3std6ranges3__45__cpo6cbeginE)
_ZN34_INTERNAL_b3e11a60_4_k_cu_321f12984cuda3std6ranges3__45__cpo6cbeginE:
	.zero		1
	.type		_ZN34_INTERNAL_b3e11a60_4_k_cu_321f12984cuda3std3__45__cpo6rbeginE,@object
	.size		_ZN34_INTERNAL_b3e11a60_4_k_cu_321f12984cuda3std3__45__cpo6rbeginE,(_ZN34_INTERNAL_b3e11a60_4_k_cu_321f12984cuda3std6ranges3__45__cpo4nextE - _ZN34_INTERNAL_b3e11a60_4_k_cu_321f12984cuda3std3__45__cpo6rbeginE)
_ZN34_INTERNAL_b3e11a60_4_k_cu_321f12984cuda3std3__45__cpo6rbeginE:
	.zero		1
	.type		_ZN34_INTERNAL_b3e11a60_4_k_cu_321f12984cuda3std6ranges3__45__cpo4nextE,@object
	.size		_ZN34_INTERNAL_b3e11a60_4_k_cu_321f12984cuda3std6ranges3__45__cpo4nextE,(_ZN34_INTERNAL_b3e11a60_4_k_cu_321f12984cuda3std6ranges3__45__cpo4swapE - _ZN34_INTERNAL_b3e11a60_4_k_cu_321f12984cuda3std6ranges3__45__cpo4nextE)
_ZN34_INTERNAL_b3e11a60_4_k_cu_321f12984cuda3std6ranges3__45__cpo4nextE:
	.zero		1
	.type		_ZN34_INTERNAL_b3e11a60_4_k_cu_321f12984cuda3std6ranges3__45__cpo4swapE,@object
	.size		_ZN34_INTERNAL_b3e11a60_4_k_cu_321f12984cuda3std6ranges3__45__cpo4swapE,(_ZN34_INTERNAL_b3e11a60_4_k_cu_321f12984cuda3std3__420unreachable_sentinelE - _ZN34_INTERNAL_b3e11a60_4_k_cu_321f12984cuda3std6ranges3__45__cpo4swapE)
_ZN34_INTERNAL_b3e11a60_4_k_cu_321f12984cuda3std6ranges3__45__cpo4swapE:
	.zero		1
	.type		_ZN34_INTERNAL_b3e11a60_4_k_cu_321f12984cuda3std3__420unreachable_sentinelE,@object
	.size		_ZN34_INTERNAL_b3e11a60_4_k_cu_321f12984cuda3std3__420unreachable_sentinelE,(_ZN34_INTERNAL_b3e11a60_4_k_cu_321f12986thrust24THRUST_300001_SM_1000_NS6system6detail10sequential3seqE - _ZN34_INTERNAL_b3e11a60_4_k_cu_321f12984cuda3std3__420unreachable_sentinelE)
_ZN34_INTERNAL_b3e11a60_4_k_cu_321f12984cuda3std3__420unreachable_sentinelE:
	.zero		1
	.type		_ZN34_INTERNAL_b3e11a60_4_k_cu_321f12986thrust24THRUST_300001_SM_1000_NS6system6detail10sequential3seqE,@object
	.size		_ZN34_INTERNAL_b3e11a60_4_k_cu_321f12986thrust24THRUST_300001_SM_1000_NS6system6detail10sequential3seqE,(_ZN34_INTERNAL_b3e11a60_4_k_cu_321f12984cuda3std3__45__cpo4cendE - _ZN34_INTERNAL_b3e11a60_4_k_cu_321f12986thrust24THRUST_300001_SM_1000_NS6system6detail10sequential3seqE)
_ZN34_INTERNAL_b3e11a60_4_k_cu_321f12986thrust24THRUST_300001_SM_1000_NS6system6detail10sequential3seqE:
	.zero		1
	.type		_ZN34_INTERNAL_b3e11a60_4_k_cu_321f12984cuda3std3__45__cpo4cendE,@object
	.size		_ZN34_INTERNAL_b3e11a60_4_k_cu_321f12984cuda3std3__45__cpo4cendE,(_ZN34_INTERNAL_b3e11a60_4_k_cu_321f12984cuda3std6ranges3__45__cpo9iter_swapE - _ZN34_INTERNAL_b3e11a60_4_k_cu_321f12984cuda3std3__45__cpo4cendE)
_ZN34_INTERNAL_b3e11a60_4_k_cu_321f12984cuda3std3__45__cpo4cendE:
	.zero		1
	.type		_ZN34_INTERNAL_b3e11a60_4_k_cu_321f12984cuda3std6ranges3__45__cpo9iter_swapE,@object
	.size		_ZN34_INTERNAL_b3e11a60_4_k_cu_321f12984cuda3std6ranges3__45__cpo9iter_swapE,(_ZN34_INTERNAL_b3e11a60_4_k_cu_321f12984cuda3std3__45__cpo5crendE - _ZN34_INTERNAL_b3e11a60_4_k_cu_321f12984cuda3std6ranges3__45__cpo9iter_swapE)
_ZN34_INTERNAL_b3e11a60_4_k_cu_321f12984cuda3std6ranges3__45__cpo9iter_swapE:
	.zero		1
	.type		_ZN34_INTERNAL_b3e11a60_4_k_cu_321f12984cuda3std3__45__cpo5crendE,@object
	.size		_ZN34_INTERNAL_b3e11a60_4_k_cu_321f12984cuda3std3__45__cpo5crendE,(_ZN34_INTERNAL_b3e11a60_4_k_cu_321f12984cuda3std6ranges3__45__cpo5cdataE - _ZN34_INTERNAL_b3e11a60_4_k_cu_321f12984cuda3std3__45__cpo5crendE)
_ZN34_INTERNAL_b3e11a60_4_k_cu_321f12984cuda3std3__45__cpo5crendE:
	.zero		1
	.type		_ZN34_INTERNAL_b3e11a60_4_k_cu_321f12984cuda3std6ranges3__45__cpo5cdataE,@object
	.size		_ZN34_INTERNAL_b3e11a60_4_k_cu_321f12984cuda3std6ranges3__45__cpo5cdataE,(_ZN34_INTERNAL_b3e11a60_4_k_cu_321f12984cuda3std6ranges3__45__cpo3endE - _ZN34_INTERNAL_b3e11a60_4_k_cu_321f12984cuda3std6ranges3__45__cpo5cdataE)
_ZN34_INTERNAL_b3e11a60_4_k_cu_321f12984cuda3std6ranges3__45__cpo5cdataE:
	.zero		1
	.type		_ZN34_INTERNAL_b3e11a60_4_k_cu_321f12984cuda3std6ranges3__45__cpo3endE,@object
	.size		_ZN34_INTERNAL_b3e11a60_4_k_cu_321f12984cuda3std6ranges3__45__cpo3endE,(_ZN34_INTERNAL_b3e11a60_4_k_cu_321f12984cuda3std3__419piecewise_constructE - _ZN34_INTERNAL_b3e11a60_4_k_cu_321f12984cuda3std6ranges3__45__cpo3endE)
_ZN34_INTERNAL_b3e11a60_4_k_cu_321f12984cuda3std6ranges3__45__cpo3endE:
	.zero		1
	.type		_ZN34_INTERNAL_b3e11a60_4_k_cu_321f12984cuda3std3__419piecewise_constructE,@object
	.size		_ZN34_INTERNAL_b3e11a60_4_k_cu_321f12984cuda3std3__419piecewise_constructE,(_ZN34_INTERNAL_b3e11a60_4_k_cu_321f12984cuda3std6ranges3__45__cpo5ssizeE - _ZN34_INTERNAL_b3e11a60_4_k_cu_321f12984cuda3std3__419piecewise_constructE)
_ZN34_INTERNAL_b3e11a60_4_k_cu_321f12984cuda3std3__419piecewise_constructE:
	.zero		1
	.type		_ZN34_INTERNAL_b3e11a60_4_k_cu_321f12984cuda3std6ranges3__45__cpo5ssizeE,@object
	.size		_ZN34_INTERNAL_b3e11a60_4_k_cu_321f12984cuda3std6ranges3__45__cpo5ssizeE,(_ZN34_INTERNAL_b3e11a60_4_k_cu_321f12984cuda3std3__45__cpo3endE - _ZN34_INTERNAL_b3e11a60_4_k_cu_321f12984cuda3std6ranges3__45__cpo5ssizeE)
_ZN34_INTERNAL_b3e11a60_4_k_cu_321f12984cuda3std6ranges3__45__cpo5ssizeE:
	.zero		1
	.type		_ZN34_INTERNAL_b3e11a60_4_k_cu_321f12984cuda3std3__45__cpo3endE,@object
	.size		_ZN34_INTERNAL_b3e11a60_4_k_cu_321f12984cuda3std3__45__cpo3endE,(_ZN34_INTERNAL_b3e11a60_4_k_cu_321f12984cuda3std6ranges3__45__cpo4cendE - _ZN34_INTERNAL_b3e11a60_4_k_cu_321f12984cuda3std3__45__cpo3endE)
_ZN34_INTERNAL_b3e11a60_4_k_cu_321f12984cuda3std3__45__cpo3endE:
	.zero		1
	.type		_ZN34_INTERNAL_b3e11a60_4_k_cu_321f12984cuda3std6ranges3__45__cpo4cendE,@object
	.size		_ZN34_INTERNAL_b3e11a60_4_k_cu_321f12984cuda3std6ranges3__45__cpo4cendE,(_ZN34_INTERNAL_b3e11a60_4_k_cu_321f12984cuda3std3__45__cpo4rendE - _ZN34_INTERNAL_b3e11a60_4_k_cu_321f12984cuda3std6ranges3__45__cpo4cendE)
_ZN34_INTERNAL_b3e11a60_4_k_cu_321f12984cuda3std6ranges3__45__cpo4cendE:
	.zero		1
	.type		_ZN34_INTERNAL_b3e11a60_4_k_cu_321f12984cuda3std3__45__cpo4rendE,@object
	.size		_ZN34_INTERNAL_b3e11a60_4_k_cu_321f12984cuda3std3__45__cpo4rendE,(_ZN34_INTERNAL_b3e11a60_4_k_cu_321f12984cuda3std6ranges3__45__cpo4prevE - _ZN34_INTERNAL_b3e11a60_4_k_cu_321f12984cuda3std3__45__cpo4rendE)
_ZN34_INTERNAL_b3e11a60_4_k_cu_321f12984cuda3std3__45__cpo4rendE:
	.zero		1
	.type		_ZN34_INTERNAL_b3e11a60_4_k_cu_321f12984cuda3std6ranges3__45__cpo4prevE,@object
	.size		_ZN34_INTERNAL_b3e11a60_4_k_cu_321f12984cuda3std6ranges3__45__cpo4prevE,(_ZN34_INTERNAL_b3e11a60_4_k_cu_321f12984cuda3std6ranges3__45__cpo9iter_moveE - _ZN34_INTERNAL_b3e11a60_4_k_cu_321f12984cuda3std6ranges3__45__cpo4prevE)
_ZN34_INTERNAL_b3e11a60_4_k_cu_321f12984cuda3std6ranges3__45__cpo4prevE:
	.zero		1
	.type		_ZN34_INTERNAL_b3e11a60_4_k_cu_321f12984cuda3std6ranges3__45__cpo9iter_moveE,@object
	.size		_ZN34_INTERNAL_b3e11a60_4_k_cu_321f12984cuda3std6ranges3__45__cpo9iter_moveE,(.L_13 - _ZN34_INTERNAL_b3e11a60_4_k_cu_321f12984cuda3std6ranges3__45__cpo9iter_moveE)
_ZN34_INTERNAL_b3e11a60_4_k_cu_321f12984cuda3std6ranges3__45__cpo9iter_moveE:
	.zero		1
.L_13:


//--------------------- .nv.constant0._Z4calcPd   --------------------------
	.section	.nv.constant0._Z4calcPd,"a",@progbits
	.sectionflags	@""
	.align	4
.nv.constant0._Z4calcPd:
	.zero		904


//--------------------- SYMBOLS --------------------------

	.type		.nv.reservedSmem.offset0,@object
	.size		.nv.reservedSmem.offset0,0x4
